// auto-generated by cutlass_sweep.gemm — config: {"arch": "sm_100", "cluster_m": 2, "cluster_n": 2, "dtype": "int8", "stages": 3, "tile_k": 64, "tile_m": 256, "tile_n": 128}
#include "cutlass/cutlass.h"
#include "cutlass/gemm/collective/collective_builder.hpp"
#include "cutlass/gemm/device/gemm_universal_adapter.h"
#include "cutlass/gemm/kernel/gemm_universal.hpp"
#include "cutlass/epilogue/collective/collective_builder.hpp"

using ElemA = int8_t;
using ElemB = int8_t;
using ElemCD = int8_t;
using Acc  = int32_t;
using TileShape    = cute::Shape<cute::_256, cute::_128, cute::_64>;
using ClusterShape = cute::Shape<cute::_2, cute::_2, cute::_1>;

using CollectiveEpilogue = typename cutlass::epilogue::collective::CollectiveBuilder<
    cutlass::arch::Sm100, cutlass::arch::OpClassTensorOp,
    TileShape, ClusterShape,
    cutlass::epilogue::collective::EpilogueTileAuto,
    Acc, Acc,
    ElemCD, cutlass::layout::RowMajor, 128 / cutlass::sizeof_bits<ElemCD>::value,
    ElemCD, cutlass::layout::RowMajor, 128 / cutlass::sizeof_bits<ElemCD>::value,
    cutlass::epilogue::collective::EpilogueScheduleAuto
  >::CollectiveOp;

using CollectiveMainloop = typename cutlass::gemm::collective::CollectiveBuilder<
    cutlass::arch::Sm100, cutlass::arch::OpClassTensorOp,
    ElemA, cutlass::layout::RowMajor, 128 / cutlass::sizeof_bits<ElemA>::value,
    ElemB, cutlass::layout::ColumnMajor, 128 / cutlass::sizeof_bits<ElemB>::value,
    Acc,
    TileShape, ClusterShape,
    cutlass::gemm::collective::StageCount<3>,
    cutlass::gemm::collective::KernelScheduleAuto
  >::CollectiveOp;

using GemmKernel = cutlass::gemm::kernel::GemmUniversal<
    cute::Shape<int,int,int,int>,
    CollectiveMainloop,
    CollectiveEpilogue
>;
using Gemm = cutlass::gemm::device::GemmUniversalAdapter<GemmKernel>;

// Force the device kernel symbol into the cubin without needing a host main.
auto* _anchor = &cutlass::device_kernel<GemmKernel>;


// ===== COMPILED SASS (sm_100a) =====

	.target	sm_100a

	.elftype	@"ET_EXEC"


//--------------------- .note.nv.tkinfo           --------------------------
	.section	.note.nv.tkinfo,"",@"SHT_NOTE"
	.sectionflags	@"SHF_NOTE_NV_TKINFO"
	.tkinfo
        /*0018*/ 	.word	0x00000002
        /*0030*/ 	.string	""
        /*0030*/ 	.string	"ptxas"
        /*0030*/ 	.string	"Cuda compilation tools, release 13.0, V13.0.88"
        /*0030*/ 	.string	"Build cuda_13.0.r13.0/compiler.36424714_0"
        /*0030*/ 	.string	"-arch sm_100a -m 64 "



//--------------------- .note.nv.cuinfo           --------------------------
	.section	.note.nv.cuinfo,"",@"SHT_NOTE"
	.sectionflags	@"SHF_NOTE_NV_CUINFO"
        /*0018*/ 	.short	0x0002
        /*001a*/ 	.short	0x0064
        /*001c*/ 	.short	0x0082
	.zero		2


//--------------------- .nv.info                  --------------------------
	.section	.nv.info,"",@"SHT_CUDA_INFO"
	.align	4


	//----- nvinfo : EIATTR_REGCOUNT
	.align		4
        /*0000*/ 	.byte	0x04, 0x2f
        /*0002*/ 	.short	(.L_19 - .L_18)
	.align		4
.L_18:
        /*0004*/ 	.word	index@(_ZN7cutlass13device_kernelINS_4gemm6kernel13GemmUniversalIN4cute5tupleIJiiiiEEENS1_10collective13CollectiveMmaINS1_35MainloopSm100TmaUmmaWarpSpecializedILi3ELi2ELi4ENS5_IJNS4_1CILi2EEESB_NSA_ILi1EEEEEEEENS5_IJNSA_ILi256EEENSA_ILi128EEENSA_ILi64EEEEEEaNS5_IJlSC_lEEEaSJ_NS4_8TiledMMAINS4_8MMA_AtomIJNS4_21SM100_MMA_S8_2x1SM_SSIaaiLi256ELi128ELNS4_4UMMA5MajorE0ELSO_0ELNSN_8SaturateE0EEEEEENS4_6LayoutINS5_IJSC_SC_SC_EEENS5_IJNSA_ILi0EEESU_SU_EEEEENS5_IJNS4_10UnderscoreESX_SX_EEEEENS4_28SM100_TMA_2SM_LOAD_MULTICASTENS4_14ComposedLayoutINS4_7SwizzleILi2ELi4ELi3EEENS4_18smem_ptr_flag_bitsILi8EEENSS_INS5_IJNSA_ILi8EEESH_EEENS5_IJSH_SC_EEEEEEEvNS4_8identityENS4_18SM100_TMA_2SM_LOADES1A_vS1B_EENS_8epilogue10collective18CollectiveEpilogueINS1E_23Sm100TmaWarpSpecializedILi2ELi2ELi64ELb0ELb0EEEJNS5_IJSG_SG_SH_EEENS5_IJNSS_ISG_SC_EENSS_ISH_SC_EEEEEaSJ_aSJ_NS1E_6fusion15FusionCallbacksIS1I_NS1N_17LinearCombinationIaiaiLNS_15FloatRoundStyleE2EEES1J_S1M_JEEENS4_5SM1004TMEM4LOAD26SM100_TMEM_LOAD_32dp32b64xENS4_13SM90_TMA_LOADES1A_NS4_39AutoVectorizingCopyWithAssumedAlignmentILi128EEENS4_14SM90_TMA_STOREES1A_S1Z_S1Z_EEEvvEEEEvNT_6ParamsE)
        /*0008*/ 	.word	0x000000a2


	//----- nvinfo : EIATTR_FRAME_SIZE
	.align		4
.L_19:
        /*000c*/ 	.byte	0x04, 0x11
        /*000e*/ 	.short	(.L_21 - .L_20)
	.align		4
.L_20:
        /*0010*/ 	.word	index@($__internal_2_$__cuda_sm10x_tcgen05_guardrail_trap_unallocated_columns_being_dealloced)
        /*0014*/ 	.word	0x00000000


	//----- nvinfo : EIATTR_FRAME_SIZE
	.align		4
.L_21:
        /*0018*/ 	.byte	0x04, 0x11
        /*001a*/ 	.short	(.L_23 - .L_22)
	.align		4
.L_22:
        /*001c*/ 	.word	index@($__internal_1_$__cuda_sm10x_tcgen05_guardrail_trap_phase_invalid_during_alloc)
        /*0020*/ 	.word	0x00000000


	//----- nvinfo : EIATTR_FRAME_SIZE
	.align		4
.L_23:
        /*0024*/ 	.byte	0x04, 0x11
        /*0026*/ 	.short	(.L_25 - .L_24)
	.align		4
.L_24:
        /*0028*/ 	.word	index@($__internal_0_$__cuda_sm10x_tcgen05_guardrail_trap_col_being_dealloced_not_returned_by_alloc)
        /*002c*/ 	.word	0x00000000


	//----- nvinfo : EIATTR_FRAME_SIZE
	.align		4
.L_25:
        /*0030*/ 	.byte	0x04, 0x11
        /*0032*/ 	.short	(.L_27 - .L_26)
	.align		4
.L_26:
        /*0034*/ 	.word	index@(_ZN7cutlass13device_kernelINS_4gemm6kernel13GemmUniversalIN4cute5tupleIJiiiiEEENS1_10collective13CollectiveMmaINS1_35MainloopSm100TmaUmmaWarpSpecializedILi3ELi2ELi4ENS5_IJNS4_1CILi2EEESB_NSA_ILi1EEEEEEEENS5_IJNSA_ILi256EEENSA_ILi128EEENSA_ILi64EEEEEEaNS5_IJlSC_lEEEaSJ_NS4_8TiledMMAINS4_8MMA_AtomIJNS4_21SM100_MMA_S8_2x1SM_SSIaaiLi256ELi128ELNS4_4UMMA5MajorE0ELSO_0ELNSN_8SaturateE0EEEEEENS4_6LayoutINS5_IJSC_SC_SC_EEENS5_IJNSA_ILi0EEESU_SU_EEEEENS5_IJNS4_10UnderscoreESX_SX_EEEEENS4_28SM100_TMA_2SM_LOAD_MULTICASTENS4_14ComposedLayoutINS4_7SwizzleILi2ELi4ELi3EEENS4_18smem_ptr_flag_bitsILi8EEENSS_INS5_IJNSA_ILi8EEESH_EEENS5_IJSH_SC_EEEEEEEvNS4_8identityENS4_18SM100_TMA_2SM_LOADES1A_vS1B_EENS_8epilogue10collective18CollectiveEpilogueINS1E_23Sm100TmaWarpSpecializedILi2ELi2ELi64ELb0ELb0EEEJNS5_IJSG_SG_SH_EEENS5_IJNSS_ISG_SC_EENSS_ISH_SC_EEEEEaSJ_aSJ_NS1E_6fusion15FusionCallbacksIS1I_NS1N_17LinearCombinationIaiaiLNS_15FloatRoundStyleE2EEES1J_S1M_JEEENS4_5SM1004TMEM4LOAD26SM100_TMEM_LOAD_32dp32b64xENS4_13SM90_TMA_LOADES1A_NS4_39AutoVectorizingCopyWithAssumedAlignmentILi128EEENS4_14SM90_TMA_STOREES1A_S1Z_S1Z_EEEvvEEEEvNT_6ParamsE)
        /*0038*/ 	.word	0x00000000


	//----- nvinfo : EIATTR_MIN_STACK_SIZE
	.align		4
.L_27:
        /*003c*/ 	.byte	0x04, 0x12
        /*003e*/ 	.short	(.L_29 - .L_28)
	.align		4
.L_28:
        /*0040*/ 	.word	index@(_ZN7cutlass13device_kernelINS_4gemm6kernel13GemmUniversalIN4cute5tupleIJiiiiEEENS1_10collective13CollectiveMmaINS1_35MainloopSm100TmaUmmaWarpSpecializedILi3ELi2ELi4ENS5_IJNS4_1CILi2EEESB_NSA_ILi1EEEEEEEENS5_IJNSA_ILi256EEENSA_ILi128EEENSA_ILi64EEEEEEaNS5_IJlSC_lEEEaSJ_NS4_8TiledMMAINS4_8MMA_AtomIJNS4_21SM100_MMA_S8_2x1SM_SSIaaiLi256ELi128ELNS4_4UMMA5MajorE0ELSO_0ELNSN_8SaturateE0EEEEEENS4_6LayoutINS5_IJSC_SC_SC_EEENS5_IJNSA_ILi0EEESU_SU_EEEEENS5_IJNS4_10UnderscoreESX_SX_EEEEENS4_28SM100_TMA_2SM_LOAD_MULTICASTENS4_14ComposedLayoutINS4_7SwizzleILi2ELi4ELi3EEENS4_18smem_ptr_flag_bitsILi8EEENSS_INS5_IJNSA_ILi8EEESH_EEENS5_IJSH_SC_EEEEEEEvNS4_8identityENS4_18SM100_TMA_2SM_LOADES1A_vS1B_EENS_8epilogue10collective18CollectiveEpilogueINS1E_23Sm100TmaWarpSpecializedILi2ELi2ELi64ELb0ELb0EEEJNS5_IJSG_SG_SH_EEENS5_IJNSS_ISG_SC_EENSS_ISH_SC_EEEEEaSJ_aSJ_NS1E_6fusion15FusionCallbacksIS1I_NS1N_17LinearCombinationIaiaiLNS_15FloatRoundStyleE2EEES1J_S1M_JEEENS4_5SM1004TMEM4LOAD26SM100_TMEM_LOAD_32dp32b64xENS4_13SM90_TMA_LOADES1A_NS4_39AutoVectorizingCopyWithAssumedAlignmentILi128EEENS4_14SM90_TMA_STOREES1A_S1Z_S1Z_EEEvvEEEEvNT_6ParamsE)
        /*0044*/ 	.word	0x00000000
.L_29:


//--------------------- .nv.compat                --------------------------
	.section	.nv.compat,"",@"SHT_CUDA_COMPAT_INFO"
	.align	4
        /*0000*/ 	.byte	0x02, 0x09, 0x01, 0x00, 0x02, 0x02, 0x03, 0x00, 0x02, 0x05, 0x06, 0x00, 0x03, 0x07, 0x01, 0x01
        /*0010*/ 	.byte	0x02, 0x03, 0x01, 0x00, 0x02, 0x06, 0x01, 0x00, 0x04, 0x0b, 0x08, 0x00, 0x01, 0x00, 0x00, 0x00
        /*0020*/ 	.byte	0x00, 0x00, 0x00, 0x00


//--------------------- .nv.info._ZN7cutlass13device_kernelINS_4gemm6kernel13GemmUniversalIN4cute5tupleIJiiiiEEENS1_10collective13CollectiveMmaINS1_35MainloopSm100TmaUmmaWarpSpecializedILi3ELi2ELi4ENS5_IJNS4_1CILi2EEESB_NSA_ILi1EEEEEEEENS5_IJNSA_ILi256EEENSA_ILi128EEENSA_ILi64EEEEEEaNS5_IJlSC_lEEEaSJ_NS4_8TiledMMAINS4_8MMA_AtomIJNS4_21SM100_MMA_S8_2x1SM_SSIaaiLi256ELi128ELNS4_4UMMA5MajorE0ELSO_0ELNSN_8SaturateE0EEEEEENS4_6LayoutINS5_IJSC_SC_SC_EEENS5_IJNSA_ILi0EEESU_SU_EEEEENS5_IJNS4_10UnderscoreESX_SX_EEEEENS4_28SM100_TMA_2SM_LOAD_MULTICASTENS4_14ComposedLayoutINS4_7SwizzleILi2ELi4ELi3EEENS4_18smem_ptr_flag_bitsILi8EEENSS_INS5_IJNSA_ILi8EEESH_EEENS5_IJSH_SC_EEEEEEEvNS4_8identityENS4_18SM100_TMA_2SM_LOADES1A_vS1B_EENS_8epilogue10collective18CollectiveEpilogueINS1E_23Sm100TmaWarpSpecializedILi2ELi2ELi64ELb0ELb0EEEJNS5_IJSG_SG_SH_EEENS5_IJNSS_ISG_SC_EENSS_ISH_SC_EEEEEaSJ_aSJ_NS1E_6fusion15FusionCallbacksIS1I_NS1N_17LinearCombinationIaiaiLNS_15FloatRoundStyleE2EEES1J_S1M_JEEENS4_5SM1004TMEM4LOAD26SM100_TMEM_LOAD_32dp32b64xENS4_13SM90_TMA_LOADES1A_NS4_39AutoVectorizingCopyWithAssumedAlignmentILi128EEENS4_14SM90_TMA_STOREES1A_S1Z_S1Z_EEEvvEEEEvNT_6ParamsE --------------------------
	.section	.nv.info._ZN7cutlass13device_kernelINS_4gemm6kernel13GemmUniversalIN4cute5tupleIJiiiiEEENS1_10collective13CollectiveMmaINS1_35MainloopSm100TmaUmmaWarpSpecializedILi3ELi2ELi4ENS5_IJNS4_1CILi2EEESB_NSA_ILi1EEEEEEEENS5_IJNSA_ILi256EEENSA_ILi128EEENSA_ILi64EEEEEEaNS5_IJlSC_lEEEaSJ_NS4_8TiledMMAINS4_8MMA_AtomIJNS4_21SM100_MMA_S8_2x1SM_SSIaaiLi256ELi128ELNS4_4UMMA5MajorE0ELSO_0ELNSN_8SaturateE0EEEEEENS4_6LayoutINS5_IJSC_SC_SC_EEENS5_IJNSA_ILi0EEESU_SU_EEEEENS5_IJNS4_10UnderscoreESX_SX_EEEEENS4_28SM100_TMA_2SM_LOAD_MULTICASTENS4_14ComposedLayoutINS4_7SwizzleILi2ELi4ELi3EEENS4_18smem_ptr_flag_bitsILi8EEENSS_INS5_IJNSA_ILi8EEESH_EEENS5_IJSH_SC_EEEEEEEvNS4_8identityENS4_18SM100_TMA_2SM_LOADES1A_vS1B_EENS_8epilogue10collective18CollectiveEpilogueINS1E_23Sm100TmaWarpSpecializedILi2ELi2ELi64ELb0ELb0EEEJNS5_IJSG_SG_SH_EEENS5_IJNSS_ISG_SC_EENSS_ISH_SC_EEEEEaSJ_aSJ_NS1E_6fusion15FusionCallbacksIS1I_NS1N_17LinearCombinationIaiaiLNS_15FloatRoundStyleE2EEES1J_S1M_JEEENS4_5SM1004TMEM4LOAD26SM100_TMEM_LOAD_32dp32b64xENS4_13SM90_TMA_LOADES1A_NS4_39AutoVectorizingCopyWithAssumedAlignmentILi128EEENS4_14SM90_TMA_STOREES1A_S1Z_S1Z_EEEvvEEEEvNT_6ParamsE,"",@"SHT_CUDA_INFO"
	.sectionflags	@""
	.align	4


	//----- nvinfo : EIATTR_CUDA_API_VERSION
	.align		4
        /*0000*/ 	.byte	0x04, 0x37
        /*0002*/ 	.short	(.L_31 - .L_30)
.L_30:
        /*0004*/ 	.word	0x00000082


	//----- nvinfo : EIATTR_KPARAM_INFO
	.align		4
.L_31:
        /*0008*/ 	.byte	0x04, 0x17
        /*000a*/ 	.short	(.L_33 - .L_32)
.L_32:
        /*000c*/ 	.word	0x00000000
        /*0010*/ 	.short	0x0000
        /*0012*/ 	.short	0x0000
        /*0014*/ 	.byte	0x00, 0xf0, 0x01, 0x20


	//----- nvinfo : EIATTR_AT_ENTRY_FRAGMENTS
	.align		4
.L_33:
        /*0018*/ 	.byte	0x04, 0x4f
        /*001a*/ 	.short	(.L_35 - .L_34)


	//   ....[0]....
.L_34:
        /*001c*/ 	.word	0x00000007


	//----- nvinfo : EIATTR_RESERVED_SMEM_USED
	.align		4
.L_35:
        /*0020*/ 	.byte	0x01, 0x41
	.zero		2


	//----- nvinfo : EIATTR_SPARSE_MMA_MASK
	.align		4
        /*0024*/ 	.byte	0x03, 0x50
        /*0026*/ 	.short	0x0000


	//----- nvinfo : EIATTR_TCGEN05_2CTA_USED
	.align		4
        /*0028*/ 	.byte	0x01, 0x52
	.zero		2


	//----- nvinfo : EIATTR_MAXREG_COUNT
	.align		4
        /*002c*/ 	.byte	0x03, 0x1b
        /*002e*/ 	.short	0x00ff


	//----- nvinfo : EIATTR_NUM_BARRIERS
	.align		4
        /*0030*/ 	.byte	0x02, 0x4c
        /*0032*/ 	.byte	0x07
	.zero		1


	//----- nvinfo : EIATTR_EXTERNS
	.align		4
        /*0034*/ 	.byte	0x04, 0x0f
        /*0036*/ 	.short	(.L_37 - .L_36)


	//   ....[0]....
	.align		4
.L_36:
        /*0038*/ 	.word	index@(__assertfail)


	//----- nvinfo : EIATTR_MERCURY_ISA_VERSION
	.align		4
.L_37:
        /*003c*/ 	.byte	0x03, 0x5f
        /*003e*/ 	.short	0x0101


	//----- nvinfo : EIATTR_INT_WARP_WIDE_INSTR_OFFSETS
	.align		4
        /*0040*/ 	.byte	0x04, 0x31
        /*0042*/ 	.short	(.L_39 - .L_38)


	//   ....[0]....
.L_38:
        /*0044*/ 	.word	0x00000d10


	//   ....[1]....
        /*0048*/ 	.word	0x00000db0


	//   ....[2]....
        /*004c*/ 	.word	0x00004110


	//   ....[3]....
        /*0050*/ 	.word	0x00004130


	//   ....[4]....
        /*0054*/ 	.word	0x00004160


	//   ....[5]....
        /*0058*/ 	.word	0x00004c80


	//   ....[6]....
        /*005c*/ 	.word	0x00004cf0


	//   ....[7]....
        /*0060*/ 	.word	0x00004dd0


	//   ....[8]....
        /*0064*/ 	.word	0x00004e80


	//----- nvinfo : EIATTR_COOP_GROUP_MASK_REGIDS
	.align		4
.L_39:
        /*0068*/ 	.byte	0x04, 0x29
        /*006a*/ 	.short	(.L_41 - .L_40)


	//   ....[0]....
.L_40:
        /*006c*/ 	.word	0xffffffff


	//   ....[1]....
        /*0070*/ 	.word	0xffffffff


	//   ....[2]....
        /*0074*/ 	.word	0xffffffff


	//   ....[3]....
        /*0078*/ 	.word	0xffffffff


	//   ....[4]....
        /*007c*/ 	.word	0xffffffff


	//   ....[5]....
        /*0080*/ 	.word	0xffffffff


	//   ....[6]....
        /*0084*/ 	.word	0xffffffff


	//   ....[7]....
        /*0088*/ 	.word	0xffffffff


	//   ....[8]....
        /*008c*/ 	.word	0xffffffff


	//   ....[9]....
        /*0090*/ 	.word	0xffffffff


	//   ....[10]....
        /*0094*/ 	.word	0xffffffff


	//   ....[11]....
        /*0098*/ 	.word	0xffffffff


	//   ....[12]....
        /*009c*/ 	.word	0xffffffff


	//   ....[13]....
        /*00a0*/ 	.word	0xffffffff


	//----- nvinfo : EIATTR_COOP_GROUP_INSTR_OFFSETS
	.align		4
.L_41:
        /*00a4*/ 	.byte	0x04, 0x28
        /*00a6*/ 	.short	(.L_43 - .L_42)


	//   ....[0]....
.L_42:
        /*00a8*/ 	.word	0x000000b0


	//   ....[1]....
        /*00ac*/ 	.word	0x00000520


	//   ....[2]....
        /*00b0*/ 	.word	0x000006c0


	//   ....[3]....
        /*00b4*/ 	.word	0x00000810


	//   ....[4]....
        /*00b8*/ 	.word	0x00000900


	//   ....[5]....
        /*00bc*/ 	.word	0x00000a60


	//   ....[6]....
        /*00c0*/ 	.word	0x00000bf0


	//   ....[7]....
        /*00c4*/ 	.word	0x00000e30


	//   ....[8]....
        /*00c8*/ 	.word	0x000021b0


	//   ....[9]....
        /*00cc*/ 	.word	0x00002fd0


	//   ....[10]....
        /*00d0*/ 	.word	0x000034a0


	//   ....[11]....
        /*00d4*/ 	.word	0x000034d0


	//   ....[12]....
        /*00d8*/ 	.word	0x00004010


	//   ....[13]....
        /*00dc*/ 	.word	0x00004220


	//----- nvinfo : EIATTR_VRC_CTA_INIT_COUNT
	.align		4
.L_43:
        /*00e0*/ 	.byte	0x02, 0x4a
        /*00e2*/ 	.byte	0x80
	.zero		1


	//----- nvinfo : EIATTR_SYSCALL_OFFSETS
	.align		4
        /*00e4*/ 	.byte	0x04, 0x46
        /*00e6*/ 	.short	(.L_45 - .L_44)


	//   ....[0]....
.L_44:
        /*00e8*/ 	.word	0x00005a70


	//   ....[1]....
        /*00ec*/ 	.word	0x00005bb0


	//   ....[2]....
        /*00f0*/ 	.word	0x00006440


	//   ....[3]....
        /*00f4*/ 	.word	0x00007a40


	//----- nvinfo : EIATTR_MBARRIER_INSTR_OFFSETS
	.align		4
.L_45:
        /*00f8*/ 	.byte	0x04, 0x39
        /*00fa*/ 	.short	(.L_47 - .L_46)


	//   ....[0]....
.L_46:
        /*00fc*/ 	.word	0x00000650
        /*0100*/ 	.word	0x000000ff
        /*0104*/ 	.word	0x00000000
        /*0108*/ 	.short	0x0100
        /*010a*/ 	.byte	0x04
	.zero		1


	//   ....[1]....
        /*010c*/ 	.word	0x00000660
        /*0110*/ 	.word	0x000000ff
        /*0114*/ 	.word	0x00000018
        /*0118*/ 	.short	0x0100
        /*011a*/ 	.byte	0x04
	.zero		1


	//   ....[2]....
        /*011c*/ 	.word	0x00000670
        /*0120*/ 	.word	0x000000ff
        /*0124*/ 	.word	0x00000008
        /*0128*/ 	.short	0x0100
        /*012a*/ 	.byte	0x04
	.zero		1


	//   ....[3]....
        /*012c*/ 	.word	0x00000680
        /*0130*/ 	.word	0x000000ff
        /*0134*/ 	.word	0x00000020
        /*0138*/ 	.short	0x0100
        /*013a*/ 	.byte	0x04
	.zero		1


	//   ....[4]....
        /*013c*/ 	.word	0x00000690
        /*0140*/ 	.word	0x000000ff
        /*0144*/ 	.word	0x00000010
        /*0148*/ 	.short	0x0100
        /*014a*/ 	.byte	0x04
	.zero		1


	//   ....[5]....
        /*014c*/ 	.word	0x000006a0
        /*0150*/ 	.word	0x000000ff
        /*0154*/ 	.word	0x00000028
        /*0158*/ 	.short	0x0100
        /*015a*/ 	.byte	0x04
	.zero		1


	//   ....[6]....
        /*015c*/ 	.word	0x000007c0
        /*0160*/ 	.word	0x000000ff
        /*0164*/ 	.word	0x00000030
        /*0168*/ 	.short	0x0100
        /*016a*/ 	.byte	0x04
	.zero		1


	//   ....[7]....
        /*016c*/ 	.word	0x000007d0
        /*0170*/ 	.word	0x000000ff
        /*0174*/ 	.word	0x00000040
        /*0178*/ 	.short	0x0100
        /*017a*/ 	.byte	0x04
	.zero		1


	//   ....[8]....
        /*017c*/ 	.word	0x000007e0
        /*0180*/ 	.word	0x000000ff
        /*0184*/ 	.word	0x00000038
        /*0188*/ 	.short	0x0100
        /*018a*/ 	.byte	0x04
	.zero		1


	//   ....[9]....
        /*018c*/ 	.word	0x000007f0
        /*0190*/ 	.word	0x000000ff
        /*0194*/ 	.word	0x00000048
        /*0198*/ 	.short	0x0100
        /*019a*/ 	.byte	0x04
	.zero		1


	//   ....[10]....
        /*019c*/ 	.word	0x000008d0
        /*01a0*/ 	.word	0x000000ff
        /*01a4*/ 	.word	0x00000050
        /*01a8*/ 	.short	0x0100
        /*01aa*/ 	.byte	0x06
	.zero		1


	//   ....[11]....
        /*01ac*/ 	.word	0x000008e0
        /*01b0*/ 	.word	0x000000ff
        /*01b4*/ 	.word	0x00000058
        /*01b8*/ 	.short	0x0100
        /*01ba*/ 	.byte	0x06
	.zero		1


	//   ....[12]....
        /*01bc*/ 	.word	0x00000a10
        /*01c0*/ 	.word	0x000000ff
        /*01c4*/ 	.word	0x00000060
        /*01c8*/ 	.short	0x0100
        /*01ca*/ 	.byte	0x06
	.zero		1


	//   ....[13]....
        /*01cc*/ 	.word	0x00000a20
        /*01d0*/ 	.word	0x000000ff
        /*01d4*/ 	.word	0x00000070
        /*01d8*/ 	.short	0x0100
        /*01da*/ 	.byte	0x06
	.zero		1


	//   ....[14]....
        /*01dc*/ 	.word	0x00000a30
        /*01e0*/ 	.word	0x000000ff
        /*01e4*/ 	.word	0x00000068
        /*01e8*/ 	.short	0x0100
        /*01ea*/ 	.byte	0x06
	.zero		1


	//   ....[15]....
        /*01ec*/ 	.word	0x00000a40
        /*01f0*/ 	.word	0x000000ff
        /*01f4*/ 	.word	0x00000078
        /*01f8*/ 	.short	0x0100
        /*01fa*/ 	.byte	0x06
	.zero		1


	//   ....[16]....
        /*01fc*/ 	.word	0x00000b60
        /*0200*/ 	.word	0x000000ff
        /*0204*/ 	.word	0x00000080
        /*0208*/ 	.short	0x0100
        /*020a*/ 	.byte	0x04
	.zero		1


	//   ....[17]....
        /*020c*/ 	.word	0x00000b70
        /*0210*/ 	.word	0x000000ff
        /*0214*/ 	.word	0x000000a0
        /*0218*/ 	.short	0x0100
        /*021a*/ 	.byte	0x04
	.zero		1


	//   ....[18]....
        /*021c*/ 	.word	0x00000b80
        /*0220*/ 	.word	0x000000ff
        /*0224*/ 	.word	0x00000088
        /*0228*/ 	.short	0x0100
        /*022a*/ 	.byte	0x04
	.zero		1


	//   ....[19]....
        /*022c*/ 	.word	0x00000b90
        /*0230*/ 	.word	0x000000ff
        /*0234*/ 	.word	0x000000a8
        /*0238*/ 	.short	0x0100
        /*023a*/ 	.byte	0x04
	.zero		1


	//   ....[20]....
        /*023c*/ 	.word	0x00000ba0
        /*0240*/ 	.word	0x000000ff
        /*0244*/ 	.word	0x00000090
        /*0248*/ 	.short	0x0100
        /*024a*/ 	.byte	0x04
	.zero		1


	//   ....[21]....
        /*024c*/ 	.word	0x00000bb0
        /*0250*/ 	.word	0x000000ff
        /*0254*/ 	.word	0x000000b0
        /*0258*/ 	.short	0x0100
        /*025a*/ 	.byte	0x04
	.zero		1


	//   ....[22]....
        /*025c*/ 	.word	0x00000bc0
        /*0260*/ 	.word	0x000000ff
        /*0264*/ 	.word	0x00000098
        /*0268*/ 	.short	0x0100
        /*026a*/ 	.byte	0x04
	.zero		1


	//   ....[23]....
        /*026c*/ 	.word	0x00000bd0
        /*0270*/ 	.word	0x000000ff
        /*0274*/ 	.word	0x000000b8
        /*0278*/ 	.short	0x0100
        /*027a*/ 	.byte	0x04
	.zero		1


	//   ....[24]....
        /*027c*/ 	.word	0x00000cc0
        /*0280*/ 	.word	0x000000ff
        /*0284*/ 	.word	0x000000c0
        /*0288*/ 	.short	0x0100
        /*028a*/ 	.byte	0x04
	.zero		1


	//   ....[25]....
        /*028c*/ 	.word	0x00000cd0
        /*0290*/ 	.word	0x000000ff
        /*0294*/ 	.word	0x000000d0
        /*0298*/ 	.short	0x0100
        /*029a*/ 	.byte	0x04
	.zero		1


	//   ....[26]....
        /*029c*/ 	.word	0x00000ce0
        /*02a0*/ 	.word	0x000000ff
        /*02a4*/ 	.word	0x000000c8
        /*02a8*/ 	.short	0x0100
        /*02aa*/ 	.byte	0x04
	.zero		1


	//   ....[27]....
        /*02ac*/ 	.word	0x00000cf0
        /*02b0*/ 	.word	0x000000ff
        /*02b4*/ 	.word	0x000000d8
        /*02b8*/ 	.short	0x0100
        /*02ba*/ 	.byte	0x04
	.zero		1


	//   ....[28]....
        /*02bc*/ 	.word	0x00000df0
        /*02c0*/ 	.word	0x000000ff
        /*02c4*/ 	.word	0x000000e0
        /*02c8*/ 	.short	0x0100
        /*02ca*/ 	.byte	0x06
	.zero		1


	//   ....[29]....
        /*02cc*/ 	.word	0x000019d0
        /*02d0*/ 	.word	0x00000003
        /*02d4*/ 	.word	0x000000d0
        /*02d8*/ 	.short	0x010a
        /*02da*/ 	.byte	0xff
	.zero		1


	//   ....[30]....
        /*02dc*/ 	.word	0x00001a00
        /*02e0*/ 	.word	0x00000003
        /*02e4*/ 	.word	0x000000c0
        /*02e8*/ 	.short	0x0101
        /*02ea*/ 	.byte	0xff
	.zero		1


	//   ....[31]....
        /*02ec*/ 	.word	0x00001ac0
        /*02f0*/ 	.word	0x000000ff
        /*02f4*/ 	.word	0x00000018
        /*02f8*/ 	.short	0x010a
        /*02fa*/ 	.byte	0x04
	.zero		1


	//   ....[32]....
        /*02fc*/ 	.word	0x00001b90
        /*0300*/ 	.word	0x000000ff
        /*0304*/ 	.word	0x00000018
        /*0308*/ 	.short	0x010a
        /*030a*/ 	.byte	0x21
	.zero		1


	//   ....[33]....
        /*030c*/ 	.word	0x00001d50
        /*0310*/ 	.word	0x000000ff
        /*0314*/ 	.word	0x00000018
        /*0318*/ 	.short	0x010a
        /*031a*/ 	.byte	0x07
	.zero		1


	//   ....[34]....
        /*031c*/ 	.word	0x00001e50
        /*0320*/ 	.word	0x000000ff
        /*0324*/ 	.word	0x00000058
        /*0328*/ 	.short	0x0101
        /*032a*/ 	.byte	0x06
	.zero		1


	//   ....[35]....
        /*032c*/ 	.word	0x00001e70
        /*0330*/ 	.word	0x000000ff
        /*0334*/ 	.word	0x00000018
        /*0338*/ 	.short	0x010a
        /*033a*/ 	.byte	0x04
	.zero		1


	//   ....[36]....
        /*033c*/ 	.word	0x00001ef0
        /*0340*/ 	.word	0x000000ff
        /*0344*/ 	.word	0x00000018
        /*0348*/ 	.short	0x010a
        /*034a*/ 	.byte	0x11
	.zero		1


	//   ....[37]....
        /*034c*/ 	.word	0x00002080
        /*0350*/ 	.word	0x000000ff
        /*0354*/ 	.word	0x00000018
        /*0358*/ 	.short	0x010a
        /*035a*/ 	.byte	0x08
	.zero		1


	//   ....[38]....
        /*035c*/ 	.word	0x000021e0
        /*0360*/ 	.word	0x00000003
        /*0364*/ 	.word	0x00000060
        /*0368*/ 	.short	0x010a
        /*036a*/ 	.byte	0xff
	.zero		1


	//   ....[39]....
        /*036c*/ 	.word	0x00002330
        /*0370*/ 	.word	0x00000000
        /*0374*/ 	.word	0x00000000
        /*0378*/ 	.short	0x0101
        /*037a*/ 	.byte	0xff
	.zero		1


	//   ....[40]....
        /*037c*/ 	.word	0x000028e0
        /*0380*/ 	.word	0x000000ff
        /*0384*/ 	.word	0x00000000
        /*0388*/ 	.short	0x010a
        /*038a*/ 	.byte	0x04
	.zero		1


	//   ....[41]....
        /*038c*/ 	.word	0x00002970
        /*0390*/ 	.word	0x000000ff
        /*0394*/ 	.word	0x00000000
        /*0398*/ 	.short	0x010a
        /*039a*/ 	.byte	0x05
	.zero		1


	//   ....[42]....
        /*039c*/ 	.word	0x00002a10
        /*03a0*/ 	.word	0x00000000
        /*03a4*/ 	.word	0x00000000
        /*03a8*/ 	.short	0x010a
        /*03aa*/ 	.byte	0xff
	.zero		1


	//   ....[43]....
        /*03ac*/ 	.word	0x00002b30
        /*03b0*/ 	.word	0x00000002
        /*03b4*/ 	.word	0x000000c0
        /*03b8*/ 	.short	0x010a
        /*03ba*/ 	.byte	0xff
	.zero		1


	//   ....[44]....
        /*03bc*/ 	.word	0x00002b90
        /*03c0*/ 	.word	0x00000004
        /*03c4*/ 	.word	0x00000000
        /*03c8*/ 	.short	0x0101
        /*03ca*/ 	.byte	0xff
	.zero		1


	//   ....[45]....
        /*03cc*/ 	.word	0x00002bb0
        /*03d0*/ 	.word	0x000000ff
        /*03d4*/ 	.word	0x00000070
        /*03d8*/ 	.short	0x010a
        /*03da*/ 	.byte	0x04
	.zero		1


	//   ....[46]....
        /*03dc*/ 	.word	0x00002cd0
        /*03e0*/ 	.word	0x00000002
        /*03e4*/ 	.word	0x00000060
        /*03e8*/ 	.short	0x010a
        /*03ea*/ 	.byte	0xff
	.zero		1


	//   ....[47]....
        /*03ec*/ 	.word	0x00002de0
        /*03f0*/ 	.word	0x00000002
        /*03f4*/ 	.word	0x00000000
        /*03f8*/ 	.short	0x0101
        /*03fa*/ 	.byte	0xff
	.zero		1


	//   ....[48]....
        /*03fc*/ 	.word	0x00002e70
        /*0400*/ 	.word	0x000000ff
        /*0404*/ 	.word	0x00000070
        /*0408*/ 	.short	0x0106
        /*040a*/ 	.byte	0x04
	.zero		1


	//   ....[49]....
        /*040c*/ 	.word	0x00002e90
        /*0410*/ 	.word	0x000000ff
        /*0414*/ 	.word	0x00000070
        /*0418*/ 	.short	0x010a
        /*041a*/ 	.byte	0x04
	.zero		1


	//   ....[50]....
        /*041c*/ 	.word	0x00002f20
        /*0420*/ 	.word	0x000000ff
        /*0424*/ 	.word	0x00000070
        /*0428*/ 	.short	0x0106
        /*042a*/ 	.byte	0x07
	.zero		1


	//   ....[51]....
        /*042c*/ 	.word	0x00002f60
        /*0430*/ 	.word	0x00000000
        /*0434*/ 	.word	0x00000070
        /*0438*/ 	.short	0x010a
        /*043a*/ 	.byte	0xff
	.zero		1


	//   ....[52]....
        /*043c*/ 	.word	0x000031a0
        /*0440*/ 	.word	0x000000ff
        /*0444*/ 	.word	0x00000008
        /*0448*/ 	.short	0x010a
        /*044a*/ 	.byte	0x05
	.zero		1


	//   ....[53]....
        /*044c*/ 	.word	0x000031c0
        /*0450*/ 	.word	0x000000ff
        /*0454*/ 	.word	0x00000008
        /*0458*/ 	.short	0x010a
        /*045a*/ 	.byte	0x05
	.zero		1


	//   ....[54]....
        /*045c*/ 	.word	0x00003350
        /*0460*/ 	.word	0x000000ff
        /*0464*/ 	.word	0x00000008
        /*0468*/ 	.short	0x010a
        /*046a*/ 	.byte	0x05
	.zero		1


	//   ....[55]....
        /*046c*/ 	.word	0x00003370
        /*0470*/ 	.word	0x000000ff
        /*0474*/ 	.word	0x00000008
        /*0478*/ 	.short	0x010a
        /*047a*/ 	.byte	0x05
	.zero		1


	//   ....[56]....
        /*047c*/ 	.word	0x00003430
        /*0480*/ 	.word	0x000000ff
        /*0484*/ 	.word	0x00000000
        /*0488*/ 	.short	0x0101
        /*048a*/ 	.byte	0x04
	.zero		1


	//   ....[57]....
        /*048c*/ 	.word	0x00003730
        /*0490*/ 	.word	0x00000000
        /*0494*/ 	.word	0x00000060
        /*0498*/ 	.short	0x010a
        /*049a*/ 	.byte	0xff
	.zero		1


	//   ....[58]....
        /*049c*/ 	.word	0x000037f0
        /*04a0*/ 	.word	0x00000000
        /*04a4*/ 	.word	0x00000000
        /*04a8*/ 	.short	0x0101
        /*04aa*/ 	.byte	0xff
	.zero		1


	//   ....[59]....
        /*04ac*/ 	.word	0x000038b0
        /*04b0*/ 	.word	0x000000ff
        /*04b4*/ 	.word	0x00000000
        /*04b8*/ 	.short	0x010a
        /*04ba*/ 	.byte	0x04
	.zero		1


	//   ....[60]....
        /*04bc*/ 	.word	0x000038c0
        /*04c0*/ 	.word	0x000000ff
        /*04c4*/ 	.word	0x000000a0
        /*04c8*/ 	.short	0x010a
        /*04ca*/ 	.byte	0x17
	.zero		1


	//   ....[61]....
        /*04cc*/ 	.word	0x00003970
        /*04d0*/ 	.word	0x000000ff
        /*04d4*/ 	.word	0x00000000
        /*04d8*/ 	.short	0x010a
        /*04da*/ 	.byte	0x05
	.zero		1


	//   ....[62]....
        /*04dc*/ 	.word	0x00003ab0
        /*04e0*/ 	.word	0x000000ff
        /*04e4*/ 	.word	0x00000000
        /*04e8*/ 	.short	0x010a
        /*04ea*/ 	.byte	0x04
	.zero		1


	//   ....[63]....
        /*04ec*/ 	.word	0x00003d00
        /*04f0*/ 	.word	0x000000ff
        /*04f4*/ 	.word	0x00000000
        /*04f8*/ 	.short	0x010a
        /*04fa*/ 	.byte	0x04
	.zero		1


	//   ....[64]....
        /*04fc*/ 	.word	0x00003d90
        /*0500*/ 	.word	0x000000ff
        /*0504*/ 	.word	0x00000000
        /*0508*/ 	.short	0x010a
        /*050a*/ 	.byte	0x05
	.zero		1


	//   ....[65]....
        /*050c*/ 	.word	0x00003e20
        /*0510*/ 	.word	0x000000ff
        /*0514*/ 	.word	0x00000000
        /*0518*/ 	.short	0x010a
        /*051a*/ 	.byte	0x05
	.zero		1


	//   ....[66]....
        /*051c*/ 	.word	0x00003ec0
        /*0520*/ 	.word	0x00000000
        /*0524*/ 	.word	0x00000000
        /*0528*/ 	.short	0x010a
        /*052a*/ 	.byte	0xff
	.zero		1


	//   ....[67]....
        /*052c*/ 	.word	0x00003f00
        /*0530*/ 	.word	0x00000000
        /*0534*/ 	.word	0x00000000
        /*0538*/ 	.short	0x010a
        /*053a*/ 	.byte	0xff
	.zero		1


	//   ....[68]....
        /*053c*/ 	.word	0x00003f70
        /*0540*/ 	.word	0x000000ff
        /*0544*/ 	.word	0x00000000
        /*0548*/ 	.short	0x0101
        /*054a*/ 	.byte	0x04
	.zero		1


	//   ....[69]....
        /*054c*/ 	.word	0x00003fb0
        /*0550*/ 	.word	0x000000ff
        /*0554*/ 	.word	0x000000e0
        /*0558*/ 	.short	0x010a
        /*055a*/ 	.byte	0x11
	.zero		1


	//   ....[70]....
        /*055c*/ 	.word	0x00004000
        /*0560*/ 	.word	0x000000ff
        /*0564*/ 	.word	0x00000000
        /*0568*/ 	.short	0x0101
        /*056a*/ 	.byte	0x04
	.zero		1


	//   ....[71]....
        /*056c*/ 	.word	0x00004480
        /*0570*/ 	.word	0x0000000c
        /*0574*/ 	.word	0x00000060
        /*0578*/ 	.short	0x010a
        /*057a*/ 	.byte	0xff
	.zero		1


	//   ....[72]....
        /*057c*/ 	.word	0x000045f0
        /*0580*/ 	.word	0x00000000
        /*0584*/ 	.word	0x00000000
        /*0588*/ 	.short	0x0101
        /*058a*/ 	.byte	0xff
	.zero		1


	//   ....[73]....
        /*058c*/ 	.word	0x00004a80
        /*0590*/ 	.word	0x000000ff
        /*0594*/ 	.word	0x00000058
        /*0598*/ 	.short	0x010a
        /*059a*/ 	.byte	0x15
	.zero		1


	//   ....[74]....
        /*059c*/ 	.word	0x00004c00
        /*05a0*/ 	.word	0x000000ff
        /*05a4*/ 	.word	0x00000040
        /*05a8*/ 	.short	0x010a
        /*05aa*/ 	.byte	0x15
	.zero		1


	//   ....[75]....
        /*05ac*/ 	.word	0x00004d80
        /*05b0*/ 	.word	0x000000ff
        /*05b4*/ 	.word	0x00000030
        /*05b8*/ 	.short	0x010b
        /*05ba*/ 	.byte	0x15
	.zero		1


	//   ....[76]....
        /*05bc*/ 	.word	0x00004d90
        /*05c0*/ 	.word	0x000000ff
        /*05c4*/ 	.word	0x00000000
        /*05c8*/ 	.short	0x0101
        /*05ca*/ 	.byte	0x06
	.zero		1


	//   ....[77]....
        /*05cc*/ 	.word	0x00004da0
        /*05d0*/ 	.word	0x000000ff
        /*05d4*/ 	.word	0x00000048
        /*05d8*/ 	.short	0x010a
        /*05da*/ 	.byte	0x15
	.zero		1


	//   ....[78]....
        /*05dc*/ 	.word	0x00004f90
        /*05e0*/ 	.word	0x000000ff
        /*05e4*/ 	.word	0x00000038
        /*05e8*/ 	.short	0x010b
        /*05ea*/ 	.byte	0x15
	.zero		1


	//   ....[79]....
        /*05ec*/ 	.word	0x00004fa0
        /*05f0*/ 	.word	0x000000ff
        /*05f4*/ 	.word	0x00000000
        /*05f8*/ 	.short	0x0101
        /*05fa*/ 	.byte	0x21
	.zero		1


	//   ....[80]....
        /*05fc*/ 	.word	0x00004fd0
        /*0600*/ 	.word	0x000000ff
        /*0604*/ 	.word	0x00000040
        /*0608*/ 	.short	0x010a
        /*060a*/ 	.byte	0x15
	.zero		1


	//   ....[81]....
        /*060c*/ 	.word	0x00005010
        /*0610*/ 	.word	0x00000000
        /*0614*/ 	.word	0x00000048
        /*0618*/ 	.short	0x010a
        /*061a*/ 	.byte	0xff
	.zero		1


	//   ....[82]....
        /*061c*/ 	.word	0x00005310
        /*0620*/ 	.word	0x00000003
        /*0624*/ 	.word	0x00000060
        /*0628*/ 	.short	0x010a
        /*062a*/ 	.byte	0xff
	.zero		1


	//   ....[83]....
        /*062c*/ 	.word	0x00005490
        /*0630*/ 	.word	0x00000000
        /*0634*/ 	.word	0x00000000
        /*0638*/ 	.short	0x0101
        /*063a*/ 	.byte	0xff
	.zero		1


	//   ....[84]....
        /*063c*/ 	.word	0x00005fe0
        /*0640*/ 	.word	0x00000003
        /*0644*/ 	.word	0x00000030
        /*0648*/ 	.short	0x010a
        /*064a*/ 	.byte	0xff
	.zero		1


	//   ....[85]....
        /*064c*/ 	.word	0x00006020
        /*0650*/ 	.word	0x00000090
        /*0654*/ 	.word	0x00000080
        /*0658*/ 	.short	0x010a
        /*065a*/ 	.byte	0xff
	.zero		1


	//   ....[86]....
        /*065c*/ 	.word	0x00006160
        /*0660*/ 	.word	0x00000003
        /*0664*/ 	.word	0x00000030
        /*0668*/ 	.short	0x010a
        /*066a*/ 	.byte	0xff
	.zero		1


	//   ....[87]....
        /*066c*/ 	.word	0x000062c0
        /*0670*/ 	.word	0x00000000
        /*0674*/ 	.word	0x00000000
        /*0678*/ 	.short	0x0101
        /*067a*/ 	.byte	0xff
	.zero		1


	//   ....[88]....
        /*067c*/ 	.word	0x00006320
        /*0680*/ 	.word	0x00000090
        /*0684*/ 	.word	0x00000080
        /*0688*/ 	.short	0x010a
        /*068a*/ 	.byte	0xff
	.zero		1


	//   ....[89]....
        /*068c*/ 	.word	0x000076b0
        /*0690*/ 	.word	0x00000072
        /*0694*/ 	.word	0x00000030
        /*0698*/ 	.short	0x010a
        /*069a*/ 	.byte	0xff
	.zero		1


	//   ....[90]....
        /*069c*/ 	.word	0x00007780
        /*06a0*/ 	.word	0x00000072
        /*06a4*/ 	.word	0x00000030
        /*06a8*/ 	.short	0x010a
        /*06aa*/ 	.byte	0xff
	.zero		1


	//   ....[91]....
        /*06ac*/ 	.word	0x000078c0
        /*06b0*/ 	.word	0x00000003
        /*06b4*/ 	.word	0x00000000
        /*06b8*/ 	.short	0x0101
        /*06ba*/ 	.byte	0xff
	.zero		1


	//   ....[92]....
        /*06bc*/ 	.word	0x00007ba0
        /*06c0*/ 	.word	0x00000090
        /*06c4*/ 	.word	0x00000000
        /*06c8*/ 	.short	0x0101
        /*06ca*/ 	.byte	0xff
	.zero		1


	//   ....[93]....
        /*06cc*/ 	.word	0x00008e50
        /*06d0*/ 	.word	0x00000003
        /*06d4*/ 	.word	0x000000d0
        /*06d8*/ 	.short	0x010a
        /*06da*/ 	.byte	0xff
	.zero		1


	//   ....[94]....
        /*06dc*/ 	.word	0x00008eb0
        /*06e0*/ 	.word	0x00000000
        /*06e4*/ 	.word	0x00000018
        /*06e8*/ 	.short	0x010a
        /*06ea*/ 	.byte	0xff
	.zero		1


	//   ....[95]....
        /*06ec*/ 	.word	0x00008f10
        /*06f0*/ 	.word	0x00000000
        /*06f4*/ 	.word	0x00000018
        /*06f8*/ 	.short	0x010a
        /*06fa*/ 	.byte	0xff
	.zero		1


	//   ....[96]....
        /*06fc*/ 	.word	0x00008f60
        /*0700*/ 	.word	0x00000003
        /*0704*/ 	.word	0x00000060
        /*0708*/ 	.short	0x010a
        /*070a*/ 	.byte	0xff
	.zero		1


	//   ....[97]....
        /*070c*/ 	.word	0x00008fc0
        /*0710*/ 	.word	0x00000000
        /*0714*/ 	.word	0x00000000
        /*0718*/ 	.short	0x010a
        /*071a*/ 	.byte	0xff
	.zero		1


	//   ....[98]....
        /*071c*/ 	.word	0x00009020
        /*0720*/ 	.word	0x00000000
        /*0724*/ 	.word	0x00000000
        /*0728*/ 	.short	0x010a
        /*072a*/ 	.byte	0xff
	.zero		1


	//   ....[99]....
        /*072c*/ 	.word	0x00009070
        /*0730*/ 	.word	0x00000002
        /*0734*/ 	.word	0x000000c0
        /*0738*/ 	.short	0x010a
        /*073a*/ 	.byte	0xff
	.zero		1


	//   ....[100]....
        /*073c*/ 	.word	0x000090d0
        /*0740*/ 	.word	0x00000002
        /*0744*/ 	.word	0x00000070
        /*0748*/ 	.short	0x010a
        /*074a*/ 	.byte	0xff
	.zero		1


	//   ....[101]....
        /*074c*/ 	.word	0x00009120
        /*0750*/ 	.word	0x00000002
        /*0754*/ 	.word	0x00000060
        /*0758*/ 	.short	0x010a
        /*075a*/ 	.byte	0xff
	.zero		1


	//   ....[102]....
        /*075c*/ 	.word	0x00009180
        /*0760*/ 	.word	0x00000000
        /*0764*/ 	.word	0x00000070
        /*0768*/ 	.short	0x010a
        /*076a*/ 	.byte	0xff
	.zero		1


	//   ....[103]....
        /*076c*/ 	.word	0x000091e0
        /*0770*/ 	.word	0x00000000
        /*0774*/ 	.word	0x00000008
        /*0778*/ 	.short	0x010a
        /*077a*/ 	.byte	0xff
	.zero		1


	//   ....[104]....
        /*077c*/ 	.word	0x000092d0
        /*0780*/ 	.word	0x00000000
        /*0784*/ 	.word	0x00000008
        /*0788*/ 	.short	0x010a
        /*078a*/ 	.byte	0xff
	.zero		1


	//   ....[105]....
        /*078c*/ 	.word	0x00009320
        /*0790*/ 	.word	0x00000000
        /*0794*/ 	.word	0x00000060
        /*0798*/ 	.short	0x010a
        /*079a*/ 	.byte	0xff
	.zero		1


	//   ....[106]....
        /*079c*/ 	.word	0x00009380
        /*07a0*/ 	.word	0x00000000
        /*07a4*/ 	.word	0x000000a0
        /*07a8*/ 	.short	0x010a
        /*07aa*/ 	.byte	0xff
	.zero		1


	//   ....[107]....
        /*07ac*/ 	.word	0x000093e0
        /*07b0*/ 	.word	0x00000000
        /*07b4*/ 	.word	0x00000000
        /*07b8*/ 	.short	0x010a
        /*07ba*/ 	.byte	0xff
	.zero		1


	//   ....[108]....
        /*07bc*/ 	.word	0x00009440
        /*07c0*/ 	.word	0x00000000
        /*07c4*/ 	.word	0x00000000
        /*07c8*/ 	.short	0x010a
        /*07ca*/ 	.byte	0xff
	.zero		1


	//   ....[109]....
        /*07cc*/ 	.word	0x000094a0
        /*07d0*/ 	.word	0x00000000
        /*07d4*/ 	.word	0x00000000
        /*07d8*/ 	.short	0x010a
        /*07da*/ 	.byte	0xff
	.zero		1


	//   ....[110]....
        /*07dc*/ 	.word	0x00009500
        /*07e0*/ 	.word	0x00000000
        /*07e4*/ 	.word	0x00000000
        /*07e8*/ 	.short	0x010a
        /*07ea*/ 	.byte	0xff
	.zero		1


	//   ....[111]....
        /*07ec*/ 	.word	0x00009560
        /*07f0*/ 	.word	0x00000000
        /*07f4*/ 	.word	0x000000e0
        /*07f8*/ 	.short	0x010a
        /*07fa*/ 	.byte	0xff
	.zero		1


	//   ....[112]....
        /*07fc*/ 	.word	0x000095b0
        /*0800*/ 	.word	0x0000000c
        /*0804*/ 	.word	0x00000060
        /*0808*/ 	.short	0x010a
        /*080a*/ 	.byte	0xff
	.zero		1


	//   ....[113]....
        /*080c*/ 	.word	0x00009610
        /*0810*/ 	.word	0x00000000
        /*0814*/ 	.word	0x00000058
        /*0818*/ 	.short	0x010a
        /*081a*/ 	.byte	0xff
	.zero		1


	//   ....[114]....
        /*081c*/ 	.word	0x00009670
        /*0820*/ 	.word	0x00000000
        /*0824*/ 	.word	0x00000040
        /*0828*/ 	.short	0x010a
        /*082a*/ 	.byte	0xff
	.zero		1


	//   ....[115]....
        /*082c*/ 	.word	0x000096d0
        /*0830*/ 	.word	0x00000000
        /*0834*/ 	.word	0x00000048
        /*0838*/ 	.short	0x010a
        /*083a*/ 	.byte	0xff
	.zero		1


	//   ....[116]....
        /*083c*/ 	.word	0x00009730
        /*0840*/ 	.word	0x00000000
        /*0844*/ 	.word	0x00000040
        /*0848*/ 	.short	0x010a
        /*084a*/ 	.byte	0xff
	.zero		1


	//   ....[117]....
        /*084c*/ 	.word	0x00009780
        /*0850*/ 	.word	0x00000003
        /*0854*/ 	.word	0x00000060
        /*0858*/ 	.short	0x010a
        /*085a*/ 	.byte	0xff
	.zero		1


	//   ....[118]....
        /*085c*/ 	.word	0x000097d0
        /*0860*/ 	.word	0x00000003
        /*0864*/ 	.word	0x00000030
        /*0868*/ 	.short	0x010a
        /*086a*/ 	.byte	0xff
	.zero		1


	//   ....[119]....
        /*086c*/ 	.word	0x00009820
        /*0870*/ 	.word	0x00000090
        /*0874*/ 	.word	0x00000080
        /*0878*/ 	.short	0x010a
        /*087a*/ 	.byte	0xff
	.zero		1


	//   ....[120]....
        /*087c*/ 	.word	0x00009870
        /*0880*/ 	.word	0x00000072
        /*0884*/ 	.word	0x00000030
        /*0888*/ 	.short	0x010a
        /*088a*/ 	.byte	0xff
	.zero		1


	//----- nvinfo : EIATTR_NUM_MBARRIERS
	.align		4
.L_47:
        /*088c*/ 	.byte	0x03, 0x38
        /*088e*/ 	.short	0x001d


	//----- nvinfo : EIATTR_EXIT_INSTR_OFFSETS
	.align		4
        /*0890*/ 	.byte	0x04, 0x1c
        /*0892*/ 	.short	(.L_49 - .L_48)


	//   ....[0]....
.L_48:
        /*0894*/ 	.word	0x00002a40


	//   ....[1]....
        /*0898*/ 	.word	0x00002f30


	//   ....[2]....
        /*089c*/ 	.word	0x00002f90


	//   ....[3]....
        /*08a0*/ 	.word	0x00004230


	//   ....[4]....
        /*08a4*/ 	.word	0x00005040


	//   ....[5]....
        /*08a8*/ 	.word	0x00005080


	//   ....[6]....
        /*08ac*/ 	.word	0x00008e40


	//----- nvinfo : EIATTR_MAX_THREADS
	.align		4
.L_49:
        /*08b0*/ 	.byte	0x04, 0x05
        /*08b2*/ 	.short	(.L_51 - .L_50)
.L_50:
        /*08b4*/ 	.word	0x00000100
        /*08b8*/ 	.word	0x00000001
        /*08bc*/ 	.word	0x00000001


	//----- nvinfo : EIATTR_CRS_STACK_SIZE
	.align		4
.L_51:
        /*08c0*/ 	.byte	0x04, 0x1e
        /*08c2*/ 	.short	(.L_53 - .L_52)
.L_52:
        /*08c4*/ 	.word	0x00000000


	//----- nvinfo : EIATTR_CBANK_PARAM_SIZE
	.align		4
.L_53:
        /*08c8*/ 	.byte	0x03, 0x19
        /*08ca*/ 	.short	0x0800


	//----- nvinfo : EIATTR_PARAM_CBANK
	.align		4
        /*08cc*/ 	.byte	0x04, 0x0a
        /*08ce*/ 	.short	(.L_55 - .L_54)
	.align		4
.L_54:
        /*08d0*/ 	.word	index@(.nv.constant0._ZN7cutlass13device_kernelINS_4gemm6kernel13GemmUniversalIN4cute5tupleIJiiiiEEENS1_10collective13CollectiveMmaINS1_35MainloopSm100TmaUmmaWarpSpecializedILi3ELi2ELi4ENS5_IJNS4_1CILi2EEESB_NSA_ILi1EEEEEEEENS5_IJNSA_ILi256EEENSA_ILi128EEENSA_ILi64EEEEEEaNS5_IJlSC_lEEEaSJ_NS4_8TiledMMAINS4_8MMA_AtomIJNS4_21SM100_MMA_S8_2x1SM_SSIaaiLi256ELi128ELNS4_4UMMA5MajorE0ELSO_0ELNSN_8SaturateE0EEEEEENS4_6LayoutINS5_IJSC_SC_SC_EEENS5_IJNSA_ILi0EEESU_SU_EEEEENS5_IJNS4_10UnderscoreESX_SX_EEEEENS4_28SM100_TMA_2SM_LOAD_MULTICASTENS4_14ComposedLayoutINS4_7SwizzleILi2ELi4ELi3EEENS4_18smem_ptr_flag_bitsILi8EEENSS_INS5_IJNSA_ILi8EEESH_EEENS5_IJSH_SC_EEEEEEEvNS4_8identityENS4_18SM100_TMA_2SM_LOADES1A_vS1B_EENS_8epilogue10collective18CollectiveEpilogueINS1E_23Sm100TmaWarpSpecializedILi2ELi2ELi64ELb0ELb0EEEJNS5_IJSG_SG_SH_EEENS5_IJNSS_ISG_SC_EENSS_ISH_SC_EEEEEaSJ_aSJ_NS1E_6fusion15FusionCallbacksIS1I_NS1N_17LinearCombinationIaiaiLNS_15FloatRoundStyleE2EEES1J_S1M_JEEENS4_5SM1004TMEM4LOAD26SM100_TMEM_LOAD_32dp32b64xENS4_13SM90_TMA_LOADES1A_NS4_39AutoVectorizingCopyWithAssumedAlignmentILi128EEENS4_14SM90_TMA_STOREES1A_S1Z_S1Z_EEEvvEEEEvNT_6ParamsE)
        /*08d4*/ 	.short	0x0380
        /*08d6*/ 	.short	0x0800


	//----- nvinfo : EIATTR_SW_WAR
	.align		4
.L_55:
        /*08d8*/ 	.byte	0x04, 0x36
        /*08da*/ 	.short	(.L_57 - .L_56)
.L_56:
        /*08dc*/ 	.word	0x00000008
.L_57:


//--------------------- .nv.callgraph             --------------------------
	.section	.nv.callgraph,"",@"SHT_CUDA_CALLGRAPH"
	.align	4
	.sectionentsize	8
	.align		4
        /*0000*/ 	.word	0x00000000
	.align		4
        /*0004*/ 	.word	0xffffffff
	.align		4
        /*0008*/ 	.word	index@(_ZN7cutlass13device_kernelINS_4gemm6kernel13GemmUniversalIN4cute5tupleIJiiiiEEENS1_10collective13CollectiveMmaINS1_35MainloopSm100TmaUmmaWarpSpecializedILi3ELi2ELi4ENS5_IJNS4_1CILi2EEESB_NSA_ILi1EEEEEEEENS5_IJNSA_ILi256EEENSA_ILi128EEENSA_ILi64EEEEEEaNS5_IJlSC_lEEEaSJ_NS4_8TiledMMAINS4_8MMA_AtomIJNS4_21SM100_MMA_S8_2x1SM_SSIaaiLi256ELi128ELNS4_4UMMA5MajorE0ELSO_0ELNSN_8SaturateE0EEEEEENS4_6LayoutINS5_IJSC_SC_SC_EEENS5_IJNSA_ILi0EEESU_SU_EEEEENS5_IJNS4_10UnderscoreESX_SX_EEEEENS4_28SM100_TMA_2SM_LOAD_MULTICASTENS4_14ComposedLayoutINS4_7SwizzleILi2ELi4ELi3EEENS4_18smem_ptr_flag_bitsILi8EEENSS_INS5_IJNSA_ILi8EEESH_EEENS5_IJSH_SC_EEEEEEEvNS4_8identityENS4_18SM100_TMA_2SM_LOADES1A_vS1B_EENS_8epilogue10collective18CollectiveEpilogueINS1E_23Sm100TmaWarpSpecializedILi2ELi2ELi64ELb0ELb0EEEJNS5_IJSG_SG_SH_EEENS5_IJNSS_ISG_SC_EENSS_ISH_SC_EEEEEaSJ_aSJ_NS1E_6fusion15FusionCallbacksIS1I_NS1N_17LinearCombinationIaiaiLNS_15FloatRoundStyleE2EEES1J_S1M_JEEENS4_5SM1004TMEM4LOAD26SM100_TMEM_LOAD_32dp32b64xENS4_13SM90_TMA_LOADES1A_NS4_39AutoVectorizingCopyWithAssumedAlignmentILi128EEENS4_14SM90_TMA_STOREES1A_S1Z_S1Z_EEEvvEEEEvNT_6ParamsE)
	.align		4
        /*000c*/ 	.word	index@(__assertfail)
	.align		4
        /*0010*/ 	.word	0x00000000
	.align		4
        /*0014*/ 	.word	0xfffffffe
	.align		4
        /*0018*/ 	.word	0x00000000
	.align		4
        /*001c*/ 	.word	0xfffffffd
	.align		4
        /*0020*/ 	.word	0x00000000
	.align		4
        /*0024*/ 	.word	0xfffffffc


//--------------------- .nv.constant4             --------------------------
	.section	.nv.constant4,"a",@progbits
	.align	8
	.align		8
.nv.constant4:
        /*0000*/ 	.dword	__assertfail
	.align		8
        /*0008*/ 	.dword	__unnamed_1
	.align		8
        /*0010*/ 	.dword	__unnamed_2
	.align		8
        /*0018*/ 	.dword	_ZN39_INTERNAL_f2e5ad41_4_k_cu_1eeea971_97464cuda3std3__45__cpo5beginE
	.align		8
        /*0020*/ 	.dword	_ZN39_INTERNAL_f2e5ad41_4_k_cu_1eeea971_97464cuda3std3__45__cpo3endE
	.align		8
        /*0028*/ 	.dword	_ZN39_INTERNAL_f2e5ad41_4_k_cu_1eeea971_97464cuda3std3__45__cpo6cbeginE
	.align		8
        /*0030*/ 	.dword	_ZN39_INTERNAL_f2e5ad41_4_k_cu_1eeea971_97464cuda3std3__45__cpo4cendE
	.align		8
        /*0038*/ 	.dword	_ZN39_INTERNAL_f2e5ad41_4_k_cu_1eeea971_97464cuda3std3__441_GLOBAL__N__f2e5ad41_4_k_cu_1eeea971_97466ignoreE
	.align		8
        /*0040*/ 	.dword	_ZN39_INTERNAL_f2e5ad41_4_k_cu_1eeea971_97464cuda3std3__419piecewise_constructE
	.align		8
        /*0048*/ 	.dword	_ZN39_INTERNAL_f2e5ad41_4_k_cu_1eeea971_97464cuda3std3__48in_placeE
	.align		8
        /*0050*/ 	.dword	_ZN39_INTERNAL_f2e5ad41_4_k_cu_1eeea971_97464cuda3std6ranges3__45__cpo4swapE
	.align		8
        /*0058*/ 	.dword	_ZN39_INTERNAL_f2e5ad41_4_k_cu_1eeea971_97464cuda3std6ranges3__45__cpo9iter_moveE
	.align		8
        /*0060*/ 	.dword	_ZN39_INTERNAL_f2e5ad41_4_k_cu_1eeea971_97464cute7productE
	.align		8
        /*0068*/ 	.dword	_ZN39_INTERNAL_f2e5ad41_4_k_cu_1eeea971_97464cute1_E
	.align		8
        /*0070*/ 	.dword	$str$25
	.align		8
        /*0078*/ 	.dword	$str$26
	.align		8
        /*0080*/ 	.dword	$str$27
	.align		8
        /*0088*/ 	.dword	$str$28


//--------------------- .text._ZN7cutlass13device_kernelINS_4gemm6kernel13GemmUniversalIN4cute5tupleIJiiiiEEENS1_10collective13CollectiveMmaINS1_35MainloopSm100TmaUmmaWarpSpecializedILi3ELi2ELi4ENS5_IJNS4_1CILi2EEESB_NSA_ILi1EEEEEEEENS5_IJNSA_ILi256EEENSA_ILi128EEENSA_ILi64EEEEEEaNS5_IJlSC_lEEEaSJ_NS4_8TiledMMAINS4_8MMA_AtomIJNS4_21SM100_MMA_S8_2x1SM_SSIaaiLi256ELi128ELNS4_4UMMA5MajorE0ELSO_0ELNSN_8SaturateE0EEEEEENS4_6LayoutINS5_IJSC_SC_SC_EEENS5_IJNSA_ILi0EEESU_SU_EEEEENS5_IJNS4_10UnderscoreESX_SX_EEEEENS4_28SM100_TMA_2SM_LOAD_MULTICASTENS4_14ComposedLayoutINS4_7SwizzleILi2ELi4ELi3EEENS4_18smem_ptr_flag_bitsILi8EEENSS_INS5_IJNSA_ILi8EEESH_EEENS5_IJSH_SC_EEEEEEEvNS4_8identityENS4_18SM100_TMA_2SM_LOADES1A_vS1B_EENS_8epilogue10collective18CollectiveEpilogueINS1E_23Sm100TmaWarpSpecializedILi2ELi2ELi64ELb0ELb0EEEJNS5_IJSG_SG_SH_EEENS5_IJNSS_ISG_SC_EENSS_ISH_SC_EEEEEaSJ_aSJ_NS1E_6fusion15FusionCallbacksIS1I_NS1N_17LinearCombinationIaiaiLNS_15FloatRoundStyleE2EEES1J_S1M_JEEENS4_5SM1004TMEM4LOAD26SM100_TMEM_LOAD_32dp32b64xENS4_13SM90_TMA_LOADES1A_NS4_39AutoVectorizingCopyWithAssumedAlignmentILi128EEENS4_14SM90_TMA_STOREES1A_S1Z_S1Z_EEEvvEEEEvNT_6ParamsE --------------------------
	.section	.text._ZN7cutlass13device_kernelINS_4gemm6kernel13GemmUniversalIN4cute5tupleIJiiiiEEENS1_10collective13CollectiveMmaINS1_35MainloopSm100TmaUmmaWarpSpecializedILi3ELi2ELi4ENS5_IJNS4_1CILi2EEESB_NSA_ILi1EEEEEEEENS5_IJNSA_ILi256EEENSA_ILi128EEENSA_ILi64EEEEEEaNS5_IJlSC_lEEEaSJ_NS4_8TiledMMAINS4_8MMA_AtomIJNS4_21SM100_MMA_S8_2x1SM_SSIaaiLi256ELi128ELNS4_4UMMA5MajorE0ELSO_0ELNSN_8SaturateE0EEEEEENS4_6LayoutINS5_IJSC_SC_SC_EEENS5_IJNSA_ILi0EEESU_SU_EEEEENS5_IJNS4_10UnderscoreESX_SX_EEEEENS4_28SM100_TMA_2SM_LOAD_MULTICASTENS4_14ComposedLayoutINS4_7SwizzleILi2ELi4ELi3EEENS4_18smem_ptr_flag_bitsILi8EEENSS_INS5_IJNSA_ILi8EEESH_EEENS5_IJSH_SC_EEEEEEEvNS4_8identityENS4_18SM100_TMA_2SM_LOADES1A_vS1B_EENS_8epilogue10collective18CollectiveEpilogueINS1E_23Sm100TmaWarpSpecializedILi2ELi2ELi64ELb0ELb0EEEJNS5_IJSG_SG_SH_EEENS5_IJNSS_ISG_SC_EENSS_ISH_SC_EEEEEaSJ_aSJ_NS1E_6fusion15FusionCallbacksIS1I_NS1N_17LinearCombinationIaiaiLNS_15FloatRoundStyleE2EEES1J_S1M_JEEENS4_5SM1004TMEM4LOAD26SM100_TMEM_LOAD_32dp32b64xENS4_13SM90_TMA_LOADES1A_NS4_39AutoVectorizingCopyWithAssumedAlignmentILi128EEENS4_14SM90_TMA_STOREES1A_S1Z_S1Z_EEEvvEEEEvNT_6ParamsE,"ax",@progbits
	.align	128
.text._ZN7cutlass13device_kernelINS_4gemm6kernel13GemmUniversalIN4cute5tupleIJiiiiEEENS1_10collective13CollectiveMmaINS1_35MainloopSm100TmaUmmaWarpSpecializedILi3ELi2ELi4ENS5_IJNS4_1CILi2EEESB_NSA_ILi1EEEEEEEENS5_IJNSA_ILi256EEENSA_ILi128EEENSA_ILi64EEEEEEaNS5_IJlSC_lEEEaSJ_NS4_8TiledMMAINS4_8MMA_AtomIJNS4_21SM100_MMA_S8_2x1SM_SSIaaiLi256ELi128ELNS4_4UMMA5MajorE0ELSO_0ELNSN_8SaturateE0EEEEEENS4_6LayoutINS5_IJSC_SC_SC_EEENS5_IJNSA_ILi0EEESU_SU_EEEEENS5_IJNS4_10UnderscoreESX_SX_EEEEENS4_28SM100_TMA_2SM_LOAD_MULTICASTENS4_14ComposedLayoutINS4_7SwizzleILi2ELi4ELi3EEENS4_18smem_ptr_flag_bitsILi8EEENSS_INS5_IJNSA_ILi8EEESH_EEENS5_IJSH_SC_EEEEEEEvNS4_8identityENS4_18SM100_TMA_2SM_LOADES1A_vS1B_EENS_8epilogue10collective18CollectiveEpilogueINS1E_23Sm100TmaWarpSpecializedILi2ELi2ELi64ELb0ELb0EEEJNS5_IJSG_SG_SH_EEENS5_IJNSS_ISG_SC_EENSS_ISH_SC_EEEEEaSJ_aSJ_NS1E_6fusion15FusionCallbacksIS1I_NS1N_17LinearCombinationIaiaiLNS_15FloatRoundStyleE2EEES1J_S1M_JEEENS4_5SM1004TMEM4LOAD26SM100_TMEM_LOAD_32dp32b64xENS4_13SM90_TMA_LOADES1A_NS4_39AutoVectorizingCopyWithAssumedAlignmentILi128EEENS4_14SM90_TMA_STOREES1A_S1Z_S1Z_EEEvvEEEEvNT_6ParamsE:
        .type           _ZN7cutlass13device_kernelINS_4gemm6kernel13GemmUniversalIN4cute5tupleIJiiiiEEENS1_10collective13CollectiveMmaINS1_35MainloopSm100TmaUmmaWarpSpecializedILi3ELi2ELi4ENS5_IJNS4_1CILi2EEESB_NSA_ILi1EEEEEEEENS5_IJNSA_ILi256EEENSA_ILi128EEENSA_ILi64EEEEEEaNS5_IJlSC_lEEEaSJ_NS4_8TiledMMAINS4_8MMA_AtomIJNS4_21SM100_MMA_S8_2x1SM_SSIaaiLi256ELi128ELNS4_4UMMA5MajorE0ELSO_0ELNSN_8SaturateE0EEEEEENS4_6LayoutINS5_IJSC_SC_SC_EEENS5_IJNSA_ILi0EEESU_SU_EEEEENS5_IJNS4_10UnderscoreESX_SX_EEEEENS4_28SM100_TMA_2SM_LOAD_MULTICASTENS4_14ComposedLayoutINS4_7SwizzleILi2ELi4ELi3EEENS4_18smem_ptr_flag_bitsILi8EEENSS_INS5_IJNSA_ILi8EEESH_EEENS5_IJSH_SC_EEEEEEEvNS4_8identityENS4_18SM100_TMA_2SM_LOADES1A_vS1B_EENS_8epilogue10collective18CollectiveEpilogueINS1E_23Sm100TmaWarpSpecializedILi2ELi2ELi64ELb0ELb0EEEJNS5_IJSG_SG_SH_EEENS5_IJNSS_ISG_SC_EENSS_ISH_SC_EEEEEaSJ_aSJ_NS1E_6fusion15FusionCallbacksIS1I_NS1N_17LinearCombinationIaiaiLNS_15FloatRoundStyleE2EEES1J_S1M_JEEENS4_5SM1004TMEM4LOAD26SM100_TMEM_LOAD_32dp32b64xENS4_13SM90_TMA_LOADES1A_NS4_39AutoVectorizingCopyWithAssumedAlignmentILi128EEENS4_14SM90_TMA_STOREES1A_S1Z_S1Z_EEEvvEEEEvNT_6ParamsE,@function
        .size           _ZN7cutlass13device_kernelINS_4gemm6kernel13GemmUniversalIN4cute5tupleIJiiiiEEENS1_10collective13CollectiveMmaINS1_35MainloopSm100TmaUmmaWarpSpecializedILi3ELi2ELi4ENS5_IJNS4_1CILi2EEESB_NSA_ILi1EEEEEEEENS5_IJNSA_ILi256EEENSA_ILi128EEENSA_ILi64EEEEEEaNS5_IJlSC_lEEEaSJ_NS4_8TiledMMAINS4_8MMA_AtomIJNS4_21SM100_MMA_S8_2x1SM_SSIaaiLi256ELi128ELNS4_4UMMA5MajorE0ELSO_0ELNSN_8SaturateE0EEEEEENS4_6LayoutINS5_IJSC_SC_SC_EEENS5_IJNSA_ILi0EEESU_SU_EEEEENS5_IJNS4_10UnderscoreESX_SX_EEEEENS4_28SM100_TMA_2SM_LOAD_MULTICASTENS4_14ComposedLayoutINS4_7SwizzleILi2ELi4ELi3EEENS4_18smem_ptr_flag_bitsILi8EEENSS_INS5_IJNSA_ILi8EEESH_EEENS5_IJSH_SC_EEEEEEEvNS4_8identityENS4_18SM100_TMA_2SM_LOADES1A_vS1B_EENS_8epilogue10collective18CollectiveEpilogueINS1E_23Sm100TmaWarpSpecializedILi2ELi2ELi64ELb0ELb0EEEJNS5_IJSG_SG_SH_EEENS5_IJNSS_ISG_SC_EENSS_ISH_SC_EEEEEaSJ_aSJ_NS1E_6fusion15FusionCallbacksIS1I_NS1N_17LinearCombinationIaiaiLNS_15FloatRoundStyleE2EEES1J_S1M_JEEENS4_5SM1004TMEM4LOAD26SM100_TMEM_LOAD_32dp32b64xENS4_13SM90_TMA_LOADES1A_NS4_39AutoVectorizingCopyWithAssumedAlignmentILi128EEENS4_14SM90_TMA_STOREES1A_S1Z_S1Z_EEEvvEEEEvNT_6ParamsE,(.L_x_160 - _ZN7cutlass13device_kernelINS_4gemm6kernel13GemmUniversalIN4cute5tupleIJiiiiEEENS1_10collective13CollectiveMmaINS1_35MainloopSm100TmaUmmaWarpSpecializedILi3ELi2ELi4ENS5_IJNS4_1CILi2EEESB_NSA_ILi1EEEEEEEENS5_IJNSA_ILi256EEENSA_ILi128EEENSA_ILi64EEEEEEaNS5_IJlSC_lEEEaSJ_NS4_8TiledMMAINS4_8MMA_AtomIJNS4_21SM100_MMA_S8_2x1SM_SSIaaiLi256ELi128ELNS4_4UMMA5MajorE0ELSO_0ELNSN_8SaturateE0EEEEEENS4_6LayoutINS5_IJSC_SC_SC_EEENS5_IJNSA_ILi0EEESU_SU_EEEEENS5_IJNS4_10UnderscoreESX_SX_EEEEENS4_28SM100_TMA_2SM_LOAD_MULTICASTENS4_14ComposedLayoutINS4_7SwizzleILi2ELi4ELi3EEENS4_18smem_ptr_flag_bitsILi8EEENSS_INS5_IJNSA_ILi8EEESH_EEENS5_IJSH_SC_EEEEEEEvNS4_8identityENS4_18SM100_TMA_2SM_LOADES1A_vS1B_EENS_8epilogue10collective18CollectiveEpilogueINS1E_23Sm100TmaWarpSpecializedILi2ELi2ELi64ELb0ELb0EEEJNS5_IJSG_SG_SH_EEENS5_IJNSS_ISG_SC_EENSS_ISH_SC_EEEEEaSJ_aSJ_NS1E_6fusion15FusionCallbacksIS1I_NS1N_17LinearCombinationIaiaiLNS_15FloatRoundStyleE2EEES1J_S1M_JEEENS4_5SM1004TMEM4LOAD26SM100_TMEM_LOAD_32dp32b64xENS4_13SM90_TMA_LOADES1A_NS4_39AutoVectorizingCopyWithAssumedAlignmentILi128EEENS4_14SM90_TMA_STOREES1A_S1Z_S1Z_EEEvvEEEEvNT_6ParamsE)
        .other          _ZN7cutlass13device_kernelINS_4gemm6kernel13GemmUniversalIN4cute5tupleIJiiiiEEENS1_10collective13CollectiveMmaINS1_35MainloopSm100TmaUmmaWarpSpecializedILi3ELi2ELi4ENS5_IJNS4_1CILi2EEESB_NSA_ILi1EEEEEEEENS5_IJNSA_ILi256EEENSA_ILi128EEENSA_ILi64EEEEEEaNS5_IJlSC_lEEEaSJ_NS4_8TiledMMAINS4_8MMA_AtomIJNS4_21SM100_MMA_S8_2x1SM_SSIaaiLi256ELi128ELNS4_4UMMA5MajorE0ELSO_0ELNSN_8SaturateE0EEEEEENS4_6LayoutINS5_IJSC_SC_SC_EEENS5_IJNSA_ILi0EEESU_SU_EEEEENS5_IJNS4_10UnderscoreESX_SX_EEEEENS4_28SM100_TMA_2SM_LOAD_MULTICASTENS4_14ComposedLayoutINS4_7SwizzleILi2ELi4ELi3EEENS4_18smem_ptr_flag_bitsILi8EEENSS_INS5_IJNSA_ILi8EEESH_EEENS5_IJSH_SC_EEEEEEEvNS4_8identityENS4_18SM100_TMA_2SM_LOADES1A_vS1B_EENS_8epilogue10collective18CollectiveEpilogueINS1E_23Sm100TmaWarpSpecializedILi2ELi2ELi64ELb0ELb0EEEJNS5_IJSG_SG_SH_EEENS5_IJNSS_ISG_SC_EENSS_ISH_SC_EEEEEaSJ_aSJ_NS1E_6fusion15FusionCallbacksIS1I_NS1N_17LinearCombinationIaiaiLNS_15FloatRoundStyleE2EEES1J_S1M_JEEENS4_5SM1004TMEM4LOAD26SM100_TMEM_LOAD_32dp32b64xENS4_13SM90_TMA_LOADES1A_NS4_39AutoVectorizingCopyWithAssumedAlignmentILi128EEENS4_14SM90_TMA_STOREES1A_S1Z_S1Z_EEEvvEEEEvNT_6ParamsE,@"STO_CUDA_ENTRY STV_DEFAULT"
_ZN7cutlass13device_kernelINS_4gemm6kernel13GemmUniversalIN4cute5tupleIJiiiiEEENS1_10collective13CollectiveMmaINS1_35MainloopSm100TmaUmmaWarpSpecializedILi3ELi2ELi4ENS5_IJNS4_1CILi2EEESB_NSA_ILi1EEEEEEEENS5_IJNSA_ILi256EEENSA_ILi128EEENSA_ILi64EEEEEEaNS5_IJlSC_lEEEaSJ_NS4_8TiledMMAINS4_8MMA_AtomIJNS4_21SM100_MMA_S8_2x1SM_SSIaaiLi256ELi128ELNS4_4UMMA5MajorE0ELSO_0ELNSN_8SaturateE0EEEEEENS4_6LayoutINS5_IJSC_SC_SC_EEENS5_IJNSA_ILi0EEESU_SU_EEEEENS5_IJNS4_10UnderscoreESX_SX_EEEEENS4_28SM100_TMA_2SM_LOAD_MULTICASTENS4_14ComposedLayoutINS4_7SwizzleILi2ELi4ELi3EEENS4_18smem_ptr_flag_bitsILi8EEENSS_INS5_IJNSA_ILi8EEESH_EEENS5_IJSH_SC_EEEEEEEvNS4_8identityENS4_18SM100_TMA_2SM_LOADES1A_vS1B_EENS_8epilogue10collective18CollectiveEpilogueINS1E_23Sm100TmaWarpSpecializedILi2ELi2ELi64ELb0ELb0EEEJNS5_IJSG_SG_SH_EEENS5_IJNSS_ISG_SC_EENSS_ISH_SC_EEEEEaSJ_aSJ_NS1E_6fusion15FusionCallbacksIS1I_NS1N_17LinearCombinationIaiaiLNS_15FloatRoundStyleE2EEES1J_S1M_JEEENS4_5SM1004TMEM4LOAD26SM100_TMEM_LOAD_32dp32b64xENS4_13SM90_TMA_LOADES1A_NS4_39AutoVectorizingCopyWithAssumedAlignmentILi128EEENS4_14SM90_TMA_STOREES1A_S1Z_S1Z_EEEvvEEEEvNT_6ParamsE:
[----:B------:R-:W1:Y:S01]  /*0000*/  LDC R1, c[0x0][0x37c] ;  /* 0x0000df00ff017b82 */ /* 0x000e620000000800 */
[----:B------:R-:W2:Y:S01]  /*0010*/  S2R R154, SR_TID.X ;  /* 0x00000000009a7919 */ /* 0x000ea20000002100 */
[----:B------:R-:W3:Y:S06]  /*0020*/  LDCU.64 UR8, c[0x0][0x890] ;  /* 0x00011200ff0877ac */ /* 0x000eec0008000a00 */
[----:B------:R-:W4:Y:S01]  /*0030*/  S2UR UR46, SR_CgaCtaId ;  /* 0x00000000002e79c3 */ /* 0x000f220000008800 */
[----:B------:R-:W-:Y:S02]  /*0040*/  PRMT R140, RZ, 0x7610, R140 ;  /* 0x00007610ff8c7816 */ /* 0x000fe4000000008c */
[----:B------:R-:W-:Y:S01]  /*0050*/  ELECT P1, URZ, PT ;  /* 0x0000000000ff782f */ /* 0x000fe20003820000 */
[----:B---3--:R-:W-:-:S04]  /*0060*/  UISETP.NE.U32.AND UP0, UPT, UR8, URZ, UPT ;  /* 0x000000ff0800728c */ /* 0x008fc8000bf05070 */
[----:B------:R-:W-:Y:S02]  /*0070*/  UISETP.NE.AND.EX UP0, UPT, UR9, URZ, UPT, UP0 ;  /* 0x000000ff0900728c */ /* 0x000fe4000bf05300 */
[----:B----4-:R-:W-:Y:S02]  /*0080*/  ULOP3.LUT UR33, UR46, 0x1, URZ, 0xc0, !UPT ;  /* 0x000000012e217892 */ /* 0x010fe4000f8ec0ff */
[----:B------:R-:W-:Y:S01]  /*0090*/  ULOP3.LUT UR34, UR46, 0x1, URZ, 0x3c, !UPT ;  /* 0x000000012e227892 */ /* 0x000fe2000f8e3cff */
[----:B--2---:R-:W-:-:S05]  /*00a0*/  SHF.R.U32.HI R141, RZ, 0x5, R154 ;  /* 0x00000005ff8d7819 */ /* 0x004fca000001169a */
[----:B------:R-:W2:Y:S02]  /*00b0*/  SHFL.IDX PT, R0, R141, RZ, 0x1f ;  /* 0x00001fff8d007589 */ /* 0x000ea400000e0000 */
[----:B--2---:R-:W-:Y:S01]  /*00c0*/  R2UR UR18, R0 ;  /* 0x00000000001272ca */ /* 0x004fe200000e0000 */
[----:B-1----:R-:W-:-:S14]  /*00d0*/  BRA.U UP0, `(.L_x_0) ;  /* 0x0000000100307547 */ /* 0x002fdc000b800000 */
[----:B------:R-:W1:Y:S02]  /*00e0*/  LDCU.64 UR4, c[0x0][0x888] ;  /* 0x00011100ff0477ac */ /* 0x000e640008000a00 */
[----:B-1----:R-:W-:-:S04]  /*00f0*/  UISETP.NE.U32.AND UP0, UPT, UR4, URZ, UPT ;  /* 0x000000ff0400728c */ /* 0x002fc8000bf05070 */
[----:B------:R-:W-:-:S09]  /*0100*/  UISETP.NE.AND.EX UP0, UPT, UR5, URZ, UPT, UP0 ;  /* 0x000000ff0500728c */ /* 0x000fd2000bf05300 */
[----:B------:R-:W-:Y:S05]  /*0110*/  BRA.U !UP0, `(.L_x_1) ;  /* 0x0000000108147547 */ /* 0x000fea000b800000 */
[----:B------:R-:W1:Y:S01]  /*0120*/  LDC.64 R72, c[0x0][0x888] ;  /* 0x00022200ff487b82 */ /* 0x000e620000000a00 */
[----:B------:R-:W1:Y:S02]  /*0130*/  LDCU.64 UR4, c[0x0][0x358] ;  /* 0x00006b00ff0477ac */ /* 0x000e640008000a00 */
[----:B-1----:R1:W5:Y:S01]  /*0140*/  LDG.E R72, desc[UR4][R72.64] ;  /* 0x0000000448487981 */ /* 0x002362000c1e1900 */
[----:B------:R-:W-:Y:S01]  /*0150*/  HFMA2 R140, -RZ, RZ, 0, 5.9604644775390625e-08 ;  /* 0x00000001ff8c7431 */ /* 0x000fe200000001ff */
[----:B------:R-:W-:Y:S05]  /*0160*/  BRA `(.L_x_0) ;  /* 0x00000000000c7947 */ /* 0x000fea0003800000 */
.L_x_1:
[----:B------:R-:W1:Y:S01]  /*0170*/  LDCU UR4, c[0x0][0x880] ;  /* 0x00011000ff0477ac */ /* 0x000e620008000800 */
[----:B------:R-:W-:Y:S01]  /*0180*/  HFMA2 R140, -RZ, RZ, 0, 5.9604644775390625e-08 ;  /* 0x00000001ff8c7431 */ /* 0x000fe200000001ff */
[----:B-1----:R-:W-:-:S07]  /*0190*/  MOV R72, UR4 ;  /* 0x0000000400487c02 */ /* 0x002fce0008000f00 */
.L_x_0:
[----:B------:R-:W2:Y:S02]  /*01a0*/  LDCU.64 UR4, c[0x0][0x8b0] ;  /* 0x00011600ff0477ac */ /* 0x000ea40008000a00 */
[----:B--2---:R-:W-:-:S04]  /*01b0*/  UISETP.NE.U32.AND UP0, UPT, UR4, URZ, UPT ;  /* 0x000000ff0400728c */ /* 0x004fc8000bf05070 */
[----:B------:R-:W-:-:S09]  /*01c0*/  UISETP.NE.AND.EX UP0, UPT, UR5, URZ, UPT, UP0 ;  /* 0x000000ff0500728c */ /* 0x000fd2000bf05300 */
[----:B------:R-:W-:Y:S05]  /*01d0*/  BRA.U UP0, `(.L_x_2) ;  /* 0x0000000100287547 */ /* 0x000fea000b800000 */
[----:B------:R-:W2:Y:S02]  /*01e0*/  LDCU.64 UR4, c[0x0][0x8a8] ;  /* 0x00011500ff0477ac */ /* 0x000ea40008000a00 */
[----:B--2---:R-:W-:-:S04]  /*01f0*/  UISETP.NE.U32.AND UP0, UPT, UR4, URZ, UPT ;  /* 0x000000ff0400728c */ /* 0x004fc8000bf05070 */
[----:B------:R-:W-:-:S09]  /*0200*/  UISETP.NE.AND.EX UP0, UPT, UR5, URZ, UPT, UP0 ;  /* 0x000000ff0500728c */ /* 0x000fd2000bf05300 */
[----:B------:R-:W-:Y:S05]  /*0210*/  BRA.U !UP0, `(.L_x_3) ;  /* 0x0000000108107547 */ /* 0x000fea000b800000 */
[----:B------:R-:W2:Y:S01]  /*0220*/  LDC.64 R70, c[0x0][0x8a8] ;  /* 0x00022a00ff467b82 */ /* 0x000ea20000000a00 */
[----:B------:R-:W2:Y:S02]  /*0230*/  LDCU.64 UR4, c[0x0][0x358] ;  /* 0x00006b00ff0477ac */ /* 0x000ea40008000a00 */
[----:B--2---:R2:W5:Y:S01]  /*0240*/  LDG.E R70, desc[UR4][R70.64] ;  /* 0x0000000446467981 */ /* 0x004562000c1e1900 */
[----:B------:R-:W-:Y:S05]  /*0250*/  BRA `(.L_x_2) ;  /* 0x0000000000087947 */ /* 0x000fea0003800000 */
.L_x_3:
[----:B------:R-:W2:Y:S02]  /*0260*/  LDCU UR4, c[0x0][0x8a0] ;  /* 0x00011400ff0477ac */ /* 0x000ea40008000800 */
[----:B--2---:R-:W-:Y:S02]  /*0270*/  MOV R70, UR4 ;  /* 0x0000000400467c02 */ /* 0x004fe40008000f00 */
.L_x_2:
[----:B------:R-:W-:Y:S01]  /*0280*/  IMAD.U32 R0, RZ, RZ, UR18 ;  /* 0x00000012ff007e24 */ /* 0x000fe2000f8e00ff */
[----:B------:R-:W-:Y:S04]  /*0290*/  BSSY.RECONVERGENT B0, `(.L_x_4) ;  /* 0x000000c000007945 */ /* 0x000fe80003800200 */
[C---:B------:R-:W-:Y:S02]  /*02a0*/  ISETP.NE.OR P2, PT, R0.reuse, 0x1, !P1 ;  /* 0x000000010000780c */ /* 0x040fe40004f45670 */
[----:B------:R-:W-:-:S11]  /*02b0*/  ISETP.NE.OR P0, PT, R0, 0x3, !P1 ;  /* 0x000000030000780c */ /* 0x000fd60004f05670 */
[----:B------:R-:W-:Y:S05]  /*02c0*/  @P2 BRA `(.L_x_5) ;  /* 0x0000000000202947 */ /* 0x000fea0003800000 */
[----:B------:R-:W3:Y:S02]  /*02d0*/  LDCU.64 UR4, c[0x0][0x348] ;  /* 0x00006900ff0477ac */ /* 0x000ee40008000a00 */
[----:B---3--:R-:W-:Y:S02]  /*02e0*/  UIADD3 UR6, UP1, UPT, UR4, 0x80, URZ ;  /* 0x0000008004067890 */ /* 0x008fe4000ff3e0ff */
[----:B------:R-:W-:Y:S02]  /*02f0*/  UIADD3 UR4, UP0, UPT, UR4, 0x180, URZ ;  /* 0x0000018004047890 */ /* 0x000fe4000ff1e0ff */
[----:B------:R-:W-:Y:S02]  /*0300*/  UIADD3.X UR7, UPT, UPT, URZ, UR5, URZ, UP1, !UPT ;  /* 0x00000005ff077290 */ /* 0x000fe40008ffe4ff */
[----:B------:R-:W-:-:S07]  /*0310*/  UIADD3.X UR5, UPT, UPT, URZ, UR5, URZ, UP0, !UPT ;  /* 0x00000005ff057290 */ /* 0x000fce00087fe4ff */
[----:B------:R3:W-:Y:S02]  /*0320*/  UTMACCTL.PF [UR6] ;  /* 0x00000000060079b9 */ /* 0x0007e40008040000 */
[----:B------:R3:W-:Y:S02]  /*0330*/  UTMACCTL.PF [UR4] ;  /* 0x00000000040079b9 */ /* 0x0007e40008040000 */
[----:B---3--:R-:W-:Y:S01]  /*0340*/  NOP ;  /* 0x0000000000007918 */ /* 0x008fe20000000000 */
.L_x_5:
[----:B------:R-:W-:Y:S05]  /*0350*/  BSYNC.RECONVERGENT B0 ;  /* 0x0000000000007941 */ /* 0x000fea0003800200 */
.L_x_4:
[----:B------:R-:W-:Y:S04]  /*0360*/  BSSY.RECONVERGENT B0, `(.L_x_6) ;  /* 0x000000a000007945 */ /* 0x000fe80003800200 */
        /* <DEDUP_REMOVED lines=9> */
.L_x_7:
[----:B------:R-:W-:Y:S05]  /*0400*/  BSYNC.RECONVERGENT B0 ;  /* 0x0000000000007941 */ /* 0x000fea0003800200 */
.L_x_6:
[----:B------:R-:W3:Y:S01]  /*0410*/  LDCU.64 UR4, c[0x0][0x888] ;  /* 0x00011100ff0477ac */ /* 0x000ee20008000a00 */
[----:B------:R-:W-:Y:S02]  /*0420*/  UISETP.EQ.U32.AND UP1, UPT, UR8, URZ, UPT ;  /* 0x000000ff0800728c */ /* 0x000fe4000bf22070 */
[----:B------:R-:W-:Y:S02]  /*0430*/  UPLOP3.LUT UP3, UPT, UPT, UPT, UPT, 0x80, 0x8 ;  /* 0x000000000008789c */ /* 0x000fe40003f6f070 */
[----:B---3--:R-:W-:-:S04]  /*0440*/  UISETP.NE.U32.AND UP0, UPT, UR4, URZ, UPT ;  /* 0x000000ff0400728c */ /* 0x008fc8000bf05070 */
[----:B------:R-:W-:-:S04]  /*0450*/  UISETP.NE.AND.EX UP0, UPT, UR5, URZ, UPT, UP0 ;  /* 0x000000ff0500728c */ /* 0x000fc8000bf05300 */
[----:B------:R-:W-:-:S04]  /*0460*/  UISETP.EQ.OR.EX UP2, UPT, UR9, URZ, !UP0, UP1 ;  /* 0x000000ff0900728c */ /* 0x000fc8000c742710 */
[----:B------:R-:W-:-:S06]  /*0470*/  UP2UR UR4, UPR, URZ, 0x4 ;  /* 0x00000004ff047883 */ /* 0x000fcc0008000000 */
[----:B------:R-:W-:Y:S01]  /*0480*/  MOV R143, UR4 ;  /* 0x00000004008f7c02 */ /* 0x000fe20008000f00 */
[----:B------:R-:W-:Y:S06]  /*0490*/  BRA.U !UP2, `(.L_x_8) ;  /* 0x000000010a207547 */ /* 0x000fec000b800000 */
[----:B-----5:R-:W-:Y:S01]  /*04a0*/  R2UR UR5, R72 ;  /* 0x00000000480572ca */ /* 0x020fe200000e0000 */
[----:B------:R-:W-:Y:S02]  /*04b0*/  UISETP.NE.U32.AND UP1, UPT, UR8, URZ, UPT ;  /* 0x000000ff0800728c */ /* 0x000fe4000bf25070 */
[----:B------:R-:W-:Y:S02]  /*04c0*/  USEL UR4, URZ, 0xffffffff, UP0 ;  /* 0xffffffffff047887 */ /* 0x000fe40008000000 */
[----:B------:R-:W-:-:S08]  /*04d0*/  UISETP.NE.AND.EX UP1, UPT, UR9, URZ, UPT, UP1 ;  /* 0x000000ff0900728c */ /* 0x000fd0000bf25310 */
[----:B------:R-:W-:-:S04]  /*04e0*/  UISETP.NE.AND UP0, UPT, UR5, URZ, UPT ;  /* 0x000000ff0500728c */ /* 0x000fc8000bf05270 */
[----:B------:R-:W-:-:S04]  /*04f0*/  @!UP1 USEL UR4, URZ, 0xffffffff, UP0 ;  /* 0xffffffffff049887 */ /* 0x000fc80008000000 */
[----:B------:R-:W-:-:S04]  /*0500*/  ULOP3.LUT UR4, UR4, 0x1, URZ, 0xc0, !UPT ;  /* 0x0000000104047892 */ /* 0x000fc8000f8ec0ff */
[----:B------:R-:W-:-:S11]  /*0510*/  UISETP.NE.U32.AND UP3, UPT, UR4, 0x1, UPT ;  /* 0x000000010400788c */ /* 0x000fd6000bf65070 */
.L_x_8:
[----:B------:R-:W3:Y:S01]  /*0520*/  SHFL.IDX PT, R0, R141, RZ, 0x1f ;  /* 0x00001fff8d007589 */ /* 0x000ee200000e0000 */
[----:B------:R-:W-:-:S04]  /*0530*/  UISETP.NE.AND UP0, UPT, UR18, 0x2, UPT ;  /* 0x000000021200788c */ /* 0x000fc8000bf05270 */
[----:B------:R-:W-:Y:S02]  /*0540*/  UISETP.EQ.AND UP1, UPT, UR33, URZ, !UP0 ;  /* 0x000000ff2100728c */ /* 0x000fe4000c722270 */
[----:B------:R-:W-:-:S04]  /*0550*/  USEL UR37, URZ, 0x1, UP0 ;  /* 0x00000001ff257887 */ /* 0x000fc80008000000 */
[----:B------:R-:W-:Y:S02]  /*0560*/  PLOP3.LUT P3, PT, P1, PT, UP1, 0x80, 0x8 ;  /* 0x000000000008781c */ /* 0x000fe40000f6f018 */
[----:B---3--:R-:W-:-:S13]  /*0570*/  ISETP.NE.AND P0, PT, R0, RZ, PT ;  /* 0x000000ff0000720c */ /* 0x008fda0003f05270 */
[----:B------:R-:W-:Y:S05]  /*0580*/  @P0 BRA `(.L_x_9) ;  /* 0x00000000004c0947 */ /* 0x000fea0003800000 */
[----:B------:R-:W-:Y:S01]  /*0590*/  UMOV UR4, 0x400 ;  /* 0x0000040000047882 */ /* 0x000fe20000000000 */
[----:B------:R-:W-:Y:S01]  /*05a0*/  UMOV UR8, 0x1 ;  /* 0x0000000100087882 */ /* 0x000fe20000000000 */
[----:B------:R-:W-:Y:S01]  /*05b0*/  UMOV UR6, 0x2 ;  /* 0x0000000200067882 */ /* 0x000fe20000000000 */
[----:B------:R-:W-:Y:S02]  /*05c0*/  ULEA UR4, UR46, UR4, 0x18 ;  /* 0x000000042e047291 */ /* 0x000fe4000f8ec0ff */
[----:B------:R-:W-:-:S04]  /*05d0*/  UIADD3 UR8, UPT, UPT, -UR8, 0x100000, URZ ;  /* 0x0010000008087890 */ /* 0x000fc8000fffe1ff */
[----:B------:R-:W-:Y:S02]  /*05e0*/  USHF.L.U32 UR9, UR8, 0xb, URZ ;  /* 0x0000000b08097899 */ /* 0x000fe400080006ff */
[----:B------:R-:W-:Y:S02]  /*05f0*/  USHF.L.U32 UR8, UR8, 0x1, URZ ;  /* 0x0000000108087899 */ /* 0x000fe400080006ff */
[----:B------:R-:W-:-:S04]  /*0600*/  UIADD3 UR6, UPT, UPT, -UR6, 0x100000, URZ ;  /* 0x0010000006067890 */ /* 0x000fc8000fffe1ff */
[----:B------:R-:W-:Y:S02]  /*0610*/  USHF.L.U32 UR7, UR6, 0xb, URZ ;  /* 0x0000000b06077899 */ /* 0x000fe400080006ff */
[----:B------:R-:W-:Y:S01]  /*0620*/  USHF.L.U32 UR6, UR6, 0x1, URZ ;  /* 0x0000000106067899 */ /* 0x000fe200080006ff */
[----:B------:R-:W-:Y:S01]  /*0630*/  ELECT P0, URZ, PT ;  /* 0x0000000000ff782f */ /* 0x000fe20003800000 */
[----:B------:R-:W3:Y:S02]  /*0640*/  FENCE.VIEW.ASYNC.S ;  /* 0x00000000000073c6 */ /* 0x000ee40000000000 */
[----:B---3--:R3:W4:Y:S08]  /*0650*/  SYNCS.EXCH.64 URZ, [UR4], UR8 ;  /* 0x0000000804ff75b2 */ /* 0x0087300008000100 */
[----:B------:R3:W1:Y:S01]  /*0660*/  SYNCS.EXCH.64 URZ, [UR4+0x18], UR6 ;  /* 0x0000180604ff75b2 */ /* 0x0006620008000100 */
[----:B------:R3:W1:Y:S01]  /*0670*/  SYNCS.EXCH.64 URZ, [UR4+0x8], UR8 ;  /* 0x0000080804ff75b2 */ /* 0x0006620008000100 */
[----:B------:R3:W1:Y:S01]  /*0680*/  SYNCS.EXCH.64 URZ, [UR4+0x20], UR6 ;  /* 0x0000200604ff75b2 */ /* 0x0006620008000100 */
[----:B------:R3:W1:Y:S01]  /*0690*/  SYNCS.EXCH.64 URZ, [UR4+0x10], UR8 ;  /* 0x0000100804ff75b2 */ /* 0x0006620008000100 */
[----:B------:R3:W1:Y:S01]  /*06a0*/  SYNCS.EXCH.64 URZ, [UR4+0x28], UR6 ;  /* 0x0000280604ff75b2 */ /* 0x0006620008000100 */
[----:B------:R-:W-:Y:S01]  /*06b0*/  NOP ;  /* 0x0000000000007918 */ /* 0x000fe20000000000 */
.L_x_9:
[----:B------:R-:W2:Y:S01]  /*06c0*/  SHFL.IDX PT, R0, R141, RZ, 0x1f ;  /* 0x00001fff8d007589 */ /* 0x000ea200000e0000 */
[----:B------:R-:W-:Y:S01]  /*06d0*/  NOP ;  /* 0x0000000000007918 */ /* 0x000fe20000000000 */
[----:B--2---:R-:W-:-:S13]  /*06e0*/  ISETP.NE.AND P0, PT, R0, 0x1, PT ;  /* 0x000000010000780c */ /* 0x004fda0003f05270 */
[----:B------:R-:W-:Y:S05]  /*06f0*/  @P0 BRA `(.L_x_10) ;  /* 0x0000000000440947 */ /* 0x000fea0003800000 */
[----:B---3--:R-:W-:Y:S01]  /*0700*/  UMOV UR4, 0x400 ;  /* 0x0000040000047882 */ /* 0x008fe20000000000 */
        /* <DEDUP_REMOVED lines=10> */
[----:B------:R-:W2:Y:S02]  /*07b0*/  FENCE.VIEW.ASYNC.S ;  /* 0x00000000000073c6 */ /* 0x000ea40000000000 */
[----:B--2---:R2:W3:Y:S08]  /*07c0*/  SYNCS.EXCH.64 URZ, [UR4+0x30], UR8 ;  /* 0x0000300804ff75b2 */ /* 0x0044f00008000100 */
[----:B------:R2:W1:Y:S01]  /*07d0*/  SYNCS.EXCH.64 URZ, [UR4+0x40], UR6 ;  /* 0x0000400604ff75b2 */ /* 0x0004620008000100 */
[----:B------:R2:W1:Y:S01]  /*07e0*/  SYNCS.EXCH.64 URZ, [UR4+0x38], UR8 ;  /* 0x0000380804ff75b2 */ /* 0x0004620008000100 */
[----:B------:R2:W1:Y:S01]  /*07f0*/  SYNCS.EXCH.64 URZ, [UR4+0x48], UR6 ;  /* 0x0000480604ff75b2 */ /* 0x0004620008000100 */
[----:B------:R-:W-:Y:S01]  /*0800*/  NOP ;  /* 0x0000000000007918 */ /* 0x000fe20000000000 */
.L_x_10:
[----:B------:R-:W4:Y:S01]  /*0810*/  SHFL.IDX PT, R0, R141, RZ, 0x1f ;  /* 0x00001fff8d007589 */ /* 0x000f2200000e0000 */
[----:B------:R-:W-:Y:S01]  /*0820*/  NOP ;  /* 0x0000000000007918 */ /* 0x000fe20000000000 */
[----:B----4-:R-:W-:-:S13]  /*0830*/  ISETP.NE.AND P0, PT, R0, 0x3, PT ;  /* 0x000000030000780c */ /* 0x010fda0003f05270 */
[----:B------:R-:W-:Y:S05]  /*0840*/  @P0 BRA `(.L_x_11) ;  /* 0x00000000002c0947 */ /* 0x000fea0003800000 */
[----:B--23--:R-:W-:Y:S01]  /*0850*/  UMOV UR6, 0x400 ;  /* 0x0000040000067882 */ /* 0x00cfe20000000000 */
[----:B------:R-:W-:Y:S01]  /*0860*/  UMOV UR4, 0x20 ;  /* 0x0000002000047882 */ /* 0x000fe20000000000 */
[----:B------:R-:W-:Y:S02]  /*0870*/  ULEA UR6, UR46, UR6, 0x18 ;  /* 0x000000062e067291 */ /* 0x000fe4000f8ec0ff */
[----:B------:R-:W-:-:S04]  /*0880*/  UIADD3 UR4, UPT, UPT, -UR4, 0x100000, URZ ;  /* 0x0010000004047890 */ /* 0x000fc8000fffe1ff */
[----:B------:R-:W-:Y:S02]  /*0890*/  USHF.L.U32 UR5, UR4, 0xb, URZ ;  /* 0x0000000b04057899 */ /* 0x000fe400080006ff */
[----:B------:R-:W-:Y:S01]  /*08a0*/  USHF.L.U32 UR4, UR4, 0x1, URZ ;  /* 0x0000000104047899 */ /* 0x000fe200080006ff */
[----:B------:R-:W-:Y:S01]  /*08b0*/  ELECT P0, URZ, PT ;  /* 0x0000000000ff782f */ /* 0x000fe20003800000 */
[----:B------:R-:W2:Y:S10]  /*08c0*/  FENCE.VIEW.ASYNC.S ;  /* 0x00000000000073c6 */ /* 0x000eb40000000000 */
[----:B--2---:R4:W2:Y:S01]  /*08d0*/  SYNCS.EXCH.64 URZ, [UR6+0x50], UR4 ;  /* 0x0000500406ff75b2 */ /* 0x0048a20008000100 */
[----:B------:R4:W3:Y:S02]  /*08e0*/  SYNCS.EXCH.64 URZ, [UR6+0x58], UR4 ;  /* 0x0000580406ff75b2 */ /* 0x0008e40008000100 */
[----:B----4-:R-:W-:Y:S01]  /*08f0*/  NOP ;  /* 0x0000000000007918 */ /* 0x010fe20000000000 */
.L_x_11:
[----:B------:R-:W4:Y:S01]  /*0900*/  SHFL.IDX PT, R0, R141, RZ, 0x1f ;  /* 0x00001fff8d007589 */ /* 0x000f2200000e0000 */
[----:B------:R-:W-:Y:S01]  /*0910*/  NOP ;  /* 0x0000000000007918 */ /* 0x000fe20000000000 */
[----:B----4-:R-:W-:-:S13]  /*0920*/  ISETP.NE.AND P0, PT, R0, 0x4, PT ;  /* 0x000000040000780c */ /* 0x010fda0003f05270 */
[----:B------:R-:W-:Y:S05]  /*0930*/  @P0 BRA `(.L_x_12) ;  /* 0x0000000000480947 */ /* 0x000fea0003800000 */
[----:B--23--:R-:W-:Y:S01]  /*0940*/  UMOV UR4, 0x3a0 ;  /* 0x000003a000047882 */ /* 0x00cfe20000000000 */
[----:B------:R-:W-:Y:S01]  /*0950*/  UMOV UR6, 0x400 ;  /* 0x0000040000067882 */ /* 0x000fe20000000000 */
[----:B------:R-:W-:Y:S01]  /*0960*/  USEL UR4, UR4, 0x320, UP3 ;  /* 0x0000032004047887 */ /* 0x000fe20009800000 */
        /* <DEDUP_REMOVED lines=10> */
[----:B--2---:R4:W2:Y:S08]  /*0a10*/  SYNCS.EXCH.64 URZ, [UR6+0x60], UR8 ;  /* 0x0000600806ff75b2 */ /* 0x0048b00008000100 */
[----:B------:R4:W3:Y:S01]  /*0a20*/  SYNCS.EXCH.64 URZ, [UR6+0x70], UR4 ;  /* 0x0000700406ff75b2 */ /* 0x0008e20008000100 */
[----:B------:R4:W1:Y:S01]  /*0a30*/  SYNCS.EXCH.64 URZ, [UR6+0x68], UR8 ;  /* 0x0000680806ff75b2 */ /* 0x0008620008000100 */
[----:B------:R4:W1:Y:S02]  /*0a40*/  SYNCS.EXCH.64 URZ, [UR6+0x78], UR4 ;  /* 0x0000780406ff75b2 */ /* 0x0008640008000100 */
[----:B----4-:R-:W-:Y:S01]  /*0a50*/  NOP ;  /* 0x0000000000007918 */ /* 0x010fe20000000000 */
.L_x_12:
[----:B------:R-:W4:Y:S01]  /*0a60*/  SHFL.IDX PT, R0, R141, RZ, 0x1f ;  /* 0x00001fff8d007589 */ /* 0x000f2200000e0000 */
[----:B------:R-:W-:Y:S01]  /*0a70*/  NOP ;  /* 0x0000000000007918 */ /* 0x000fe20000000000 */
[----:B----4-:R-:W-:-:S13]  /*0a80*/  ISETP.NE.AND P0, PT, R0, 0x5, PT ;  /* 0x000000050000780c */ /* 0x010fda0003f05270 */
[----:B------:R-:W-:Y:S05]  /*0a90*/  @P0 BRA `(.L_x_13) ;  /* 0x0000000000540947 */ /* 0x000fea0003800000 */
[----:B--23--:R-:W-:Y:S01]  /*0aa0*/  UMOV UR4, 0x400 ;  /* 0x0000040000047882 */ /* 0x00cfe20000000000 */
        /* <DEDUP_REMOVED lines=14> */
[----:B------:R4:W1:Y:S01]  /*0b90*/  SYNCS.EXCH.64 URZ, [UR4+0xa8], UR8 ;  /* 0x0000a80804ff75b2 */ /* 0x0008620008000100 */
[----:B------:R4:W1:Y:S01]  /*0ba0*/  SYNCS.EXCH.64 URZ, [UR4+0x90], UR6 ;  /* 0x0000900604ff75b2 */ /* 0x0008620008000100 */
[----:B------:R4:W1:Y:S01]  /*0bb0*/  SYNCS.EXCH.64 URZ, [UR4+0xb0], UR8 ;  /* 0x0000b00804ff75b2 */ /* 0x0008620008000100 */
[----:B------:R4:W1:Y:S01]  /*0bc0*/  SYNCS.EXCH.64 URZ, [UR4+0x98], UR6 ;  /* 0x0000980604ff75b2 */ /* 0x0008620008000100 */
[----:B------:R4:W1:Y:S02]  /*0bd0*/  SYNCS.EXCH.64 URZ, [UR4+0xb8], UR8 ;  /* 0x0000b80804ff75b2 */ /* 0x0008640008000100 */
[----:B----4-:R-:W-:Y:S01]  /*0be0*/  NOP ;  /* 0x0000000000007918 */ /* 0x010fe20000000000 */
.L_x_13:
[----:B------:R-:W4:Y:S01]  /*0bf0*/  SHFL.IDX PT, R0, R141, RZ, 0x1f ;  /* 0x00001fff8d007589 */ /* 0x000f2200000e0000 */
[----:B------:R-:W-:Y:S01]  /*0c00*/  ISETP.NE.OR P1, PT, RZ, UR18, !P1 ;  /* 0x00000012ff007c0c */ /* 0x000fe2000cf25670 */
        /* <DEDUP_REMOVED lines=12> */
[----:B------:R4:W3:Y:S01]  /*0cd0*/  SYNCS.EXCH.64 URZ, [UR4+0xd0], UR6 ;  /* 0x0000d00604ff75b2 */ /* 0x0008e20008000100 */
[----:B------:R4:W1:Y:S01]  /*0ce0*/  SYNCS.EXCH.64 URZ, [UR4+0xc8], UR6 ;  /* 0x0000c80604ff75b2 */ /* 0x0008620008000100 */
[----:B------:R4:W1:Y:S02]  /*0cf0*/  SYNCS.EXCH.64 URZ, [UR4+0xd8], UR6 ;  /* 0x0000d80604ff75b2 */ /* 0x0008640008000100 */
[----:B----4-:R-:W-:Y:S01]  /*0d00*/  NOP ;  /* 0x0000000000007918 */ /* 0x010fe20000000000 */
.L_x_14:
[----:B------:R-:W-:Y:S01]  /*0d10*/  VOTEU.ALL UP0, P1 ;  /* 0x0000000000ff7886 */ /* 0x000fe20000800000 */
[----:B--23--:R-:W-:Y:S01]  /*0d20*/  UMOV UR4, 0x20 ;  /* 0x0000002000047882 */ /* 0x00cfe20000000000 */
[----:B------:R-:W2:Y:S01]  /*0d30*/  LDCU UR7, c[0x0][0x36c] ;  /* 0x00006d80ff0777ac */ /* 0x000ea20008000800 */
[----:B------:R-:W-:Y:S01]  /*0d40*/  NOP ;  /* 0x0000000000007918 */ /* 0x000fe20000000000 */
[----:B------:R-:W-:Y:S01]  /*0d50*/  LOP3.LUT R0, R154, 0x1f, RZ, 0xc0, !PT ;  /* 0x0000001f9a007812 */ /* 0x000fe200078ec0ff */
[----:B------:R-:W-:Y:S01]  /*0d60*/  @!UP0 UMOV UR6, 0x400 ;  /* 0x0000040000068882 */ /* 0x000fe20000000000 */
[----:B------:R-:W-:-:S04]  /*0d70*/  @!UP0 UIADD3 UR4, UPT, UPT, -UR4, 0x100000, URZ ;  /* 0x0010000004048890 */ /* 0x000fc8000fffe1ff */
[----:B------:R-:W-:Y:S02]  /*0d80*/  @!UP0 USHF.L.U32 UR5, UR4, 0xb, URZ ;  /* 0x0000000b04058899 */ /* 0x000fe400080006ff */
[----:B------:R-:W-:Y:S02]  /*0d90*/  @!UP0 USHF.L.U32 UR4, UR4, 0x1, URZ ;  /* 0x0000000104048899 */ /* 0x000fe400080006ff */
[----:B------:R-:W-:Y:S01]  /*0da0*/  @!UP0 ULEA UR6, UR46, UR6, 0x18 ;  /* 0x000000062e068291 */ /* 0x000fe2000f8ec0ff */
[----:B------:R-:W-:Y:S01]  /*0db0*/  VOTEU.ALL UP0, P1 ;  /* 0x0000000000ff7886 */ /* 0x000fe20000800000 */
[----:B------:R-:W-:Y:S02]  /*0dc0*/  UISETP.NE.AND UP4, UPT, UR18, URZ, UPT ;  /* 0x000000ff1200728c */ /* 0x000fe4000bf85270 */
[----:B--2---:R-:W-:Y:S01]  /*0dd0*/  UISETP.EQ.U32.AND UP5, UPT, UR7, 0x1, UPT ;  /* 0x000000010700788c */ /* 0x004fe2000bfa2070 */
[----:B------:R-:W2:Y:S07]  /*0de0*/  FENCE.VIEW.ASYNC.S ;  /* 0x00000000000073c6 */ /* 0x000eae0000000000 */
[----:B--2---:R2:W3:Y:S01]  /*0df0*/  @!UP0 SYNCS.EXCH.64 URZ, [UR6+0xe0], UR4 ;  /* 0x0000e00406ff85b2 */ /* 0x0044e20008000100 */
[----:B------:R-:W-:Y:S05]  /*0e00*/  BRA.U !UP5, `(.L_x_15) ;  /* 0x000000010d087547 */ /* 0x000fea000b800000 */
[----:B-1-3--:R-:W-:Y:S01]  /*0e10*/  UCGABAR_ARV ;  /* 0x00000000000079c7 */ /* 0x00afe20008000000 */
[----:B------:R-:W-:Y:S05]  /*0e20*/  BRA `(.L_x_16) ;  /* 0x0000000000047947 */ /* 0x000fea0003800000 */
.L_x_15:
[----:B-1-3--:R-:W-:Y:S01]  /*0e30*/  NOP ;  /* 0x0000000000007918 */ /* 0x00afe20000000000 */
.L_x_16:
[----:B------:R-:W1:Y:S01]  /*0e40*/  S2UR UR23, SR_CTAID.X ;  /* 0x00000000001779c3 */ /* 0x000e620000002500 */
[----:B------:R-:W-:-:S05]  /*0e50*/  CS2R.32 R142, SR_CgaSize ;  /* 0x00000000008e7805 */ /* 0x000fca0000008a00 */
[----:B------:R-:W-:-:S05]  /*0e60*/  IMAD R142, R142, -0xa0, RZ ;  /* 0xffffff608e8e7824 */ /* 0x000fca00078e02ff */
[----:B--2---:R-:W-:-:S14]  /*0e70*/  R2UR UR5, R142 ;  /* 0x000000008e0572ca */ /* 0x004fdc00000e0000 */
[----:B------:R-:W2:Y:S01]  /*0e80*/  LDCU UR5, c[0x0][UR5+0x2b0] ;  /* 0x00005600050577ac */ /* 0x000ea20008000800 */
[----:B------:R-:W-:-:S05]  /*0e90*/  CS2R.32 R142, SR_CgaSize ;  /* 0x00000000008e7805 */ /* 0x000fca0000008a00 */
[----:B------:R-:W-:-:S05]  /*0ea0*/  IMAD R142, R142, -0xa0, RZ ;  /* 0xffffff608e8e7824 */ /* 0x000fca00078e02ff */
[----:B------:R-:W-:-:S14]  /*0eb0*/  R2UR UR4, R142 ;  /* 0x000000008e0472ca */ /* 0x000fdc00000e0000 */
[----:B------:R-:W3:Y:S01]  /*0ec0*/  LDCU UR4, c[0x0][UR4+0x2b4] ;  /* 0x00005680040477ac */ /* 0x000ee20008000800 */
[----:B------:R-:W4:Y:S01]  /*0ed0*/  S2UR UR7, SR_CTAID.Y ;  /* 0x00000000000779c3 */ /* 0x000f220000002600 */
[----:B------:R-:W-:-:S05]  /*0ee0*/  CS2R.32 R142, SR_CgaSize ;  /* 0x00000000008e7805 */ /* 0x000fca0000008a00 */
[----:B------:R-:W-:-:S05]  /*0ef0*/  IMAD R142, R142, -0xa0, RZ ;  /* 0xffffff608e8e7824 */ /* 0x000fca00078e02ff */
[----:B------:R-:W-:-:S14]  /*0f00*/  R2UR UR8, R142 ;  /* 0x000000008e0872ca */ /* 0x000fdc00000e0000 */
[----:B------:R-:W3:Y:S01]  /*0f10*/  LDCU UR8, c[0x0][UR8+0x2a0] ;  /* 0x00005400080877ac */ /* 0x000ee20008000800 */
[----:B------:R-:W-:Y:S01]  /*0f20*/  UISETP.GT.U32.AND UP0, UPT, UR33, 0xffff, UPT ;  /* 0x0000ffff2100788c */ /* 0x000fe2000bf04070 */
[----:B------:R-:W3:Y:S01]  /*0f30*/  LDCU UR19, c[0x0][0xb24] ;  /* 0x00016480ff1377ac */ /* 0x000ee20008000800 */
[----:B------:R-:W1:Y:S01]  /*0f40*/  S2UR UR36, SR_CTAID.Z ;  /* 0x00000000002479c3 */ /* 0x000e620000002700 */
[----:B------:R-:W-:-:S05]  /*0f50*/  CS2R.32 R142, SR_CgaSize ;  /* 0x00000000008e7805 */ /* 0x000fca0000008a00 */
[----:B------:R-:W-:-:S05]  /*0f60*/  IMAD R142, R142, -0xa0, RZ ;  /* 0xffffff608e8e7824 */ /* 0x000fca00078e02ff */
[----:B------:R-:W-:-:S14]  /*0f70*/  R2UR UR63, R142 ;  /* 0x000000008e3f72ca */ /* 0x000fdc00000e0000 */
[----:B------:R-:W3:Y:S01]  /*0f80*/  LDCU UR63, c[0x0][UR63+0x2a4] ;  /* 0x000054803f3f77ac */ /* 0x000ee20008000800 */
[----:B------:R-:W-:Y:S01]  /*0f90*/  USHF.L.U32 UR22, UR46, 0xb, URZ ;  /* 0x0000000b2e167899 */ /* 0x000fe200080006ff */
[----:B-1----:R-:W-:Y:S01]  /*0fa0*/  I2FP.F32.U32 R3, UR23 ;  /* 0x0000001700037c45 */ /* 0x002fe20008201000 */
[----:B------:R-:W-:Y:S01]  /*0fb0*/  UMOV UR30, 0x5 ;  /* 0x00000005001e7882 */ /* 0x000fe20000000000 */
[----:B------:R-:W1:Y:S03]  /*0fc0*/  LDCU UR42, c[0x0][0xb24] ;  /* 0x00016480ff2a77ac */ /* 0x000e660008000800 */
[----:B--2---:R-:W-:Y:S01]  /*0fd0*/  FMUL R3, R3, UR5 ;  /* 0x0000000503037c20 */ /* 0x004fe20008400000 */
[----:B------:R-:W-:Y:S01]  /*0fe0*/  USEL UR5, UR33, 0xffff, !UP0 ;  /* 0x0000ffff21057887 */ /* 0x000fe2000c000000 */
[----:B----4-:R-:W-:Y:S01]  /*0ff0*/  I2FP.F32.U32 R2, UR7 ;  /* 0x0000000700027c45 */ /* 0x010fe20008201000 */
[----:B------:R-:W2:Y:S03]  /*1000*/  LDCU UR29, c[0x0][0xb30] ;  /* 0x00016600ff1d77ac */ /* 0x000ea60008000800 */
[----:B------:R-:W4:Y:S01]  /*1010*/  F2I.U32.TRUNC.NTZ R3, R3 ;  /* 0x0000000300037305 */ /* 0x000f22000020f000 */
[----:B---3--:R-:W-:Y:S01]  /*1020*/  FMUL R2, R2, UR4 ;  /* 0x0000000402027c20 */ /* 0x008fe20008400000 */
[----:B------:R-:W-:-:S02]  /*1030*/  ULOP3.LUT UR21, UR5, 0xffff, URZ, 0xc0, !UPT ;  /* 0x0000ffff05157892 */ /* 0x000fc4000f8ec0ff */
[----:B------:R-:W-:Y:S01]  /*1040*/  UISETP.GE.AND UP2, UPT, UR19, 0x1, UPT ;  /* 0x000000011300788c */ /* 0x000fe2000bf46270 */
[----:B------:R-:W-:-:S03]  /*1050*/  UMOV UR20, UR7 ;  /* 0x0000000700147c82 */ /* 0x000fc60008000000 */
[----:B------:R-:W3:Y:S01]  /*1060*/  F2I.U32.TRUNC.NTZ R2, R2 ;  /* 0x0000000200027305 */ /* 0x000ee2000020f000 */
[----:B------:R-:W-:Y:S01]  /*1070*/  UMOV UR16, UR23 ;  /* 0x0000001700107c82 */ /* 0x000fe20008000000 */
[----:B----4-:R-:W-:Y:S02]  /*1080*/  R2UR UR4, R3 ;  /* 0x00000000030472ca */ /* 0x010fe400000e0000 */
[----:B------:R-:W-:Y:S02]  /*1090*/  PRMT R3, RZ, 0x7610, R3 ;  /* 0x00007610ff037816 */ /* 0x000fe40000000003 */
[----:B---3--:R-:W-:Y:S02]  /*10a0*/  R2UR UR6, R2 ;  /* 0x00000000020672ca */ /* 0x008fe400000e0000 */
[----:B------:R-:W-:-:S07]  /*10b0*/  PRMT R2, RZ, 0x7610, R2 ;  /* 0x00007610ff027816 */ /* 0x000fce0000000002 */
[----:B------:R-:W-:-:S04]  /*10c0*/  UIADD3 UR5, UPT, UPT, -UR4, URZ, URZ ;  /* 0x000000ff04057290 */ /* 0x000fc8000fffe1ff */
[----:B------:R-:W-:Y:S02]  /*10d0*/  UIMAD UR5, UR8, UR5, UR23 ;  /* 0x00000005080572a4 */ /* 0x000fe4000f8e0217 */
[----:B------:R-:W-:-:S04]  /*10e0*/  UIADD3 UR4, UPT, UPT, -UR6, URZ, URZ ;  /* 0x000000ff06047290 */ /* 0x000fc8000fffe1ff */
[----:B------:R-:W-:Y:S01]  /*10f0*/  IMAD.U32 R142, RZ, RZ, UR5 ;  /* 0x00000005ff8e7e24 */ /* 0x000fe2000f8e00ff */
[----:B------:R-:W-:Y:S01]  /*1100*/  UIMAD UR63, UR63, UR4, UR7 ;  /* 0x000000043f3f72a4 */ /* 0x000fe2000f8e0207 */
[----:B-12---:R-:W-:Y:S11]  /*1110*/  BRA.U UP4, `(.L_x_17) ;  /* 0x0000000104407547 */ /* 0x006ff6000b800000 */
[----:B------:R-:W-:-:S13]  /*1120*/  R2UR UR4, R142 ;  /* 0x000000008e0472ca */ /* 0x000fda00000e0000 */
[----:B------:R-:W-:Y:S02]  /*1130*/  UISETP.GT.U32.AND UP0, UPT, UR4, 0x1, UPT ;  /* 0x000000010400788c */ /* 0x000fe4000bf04070 */
[----:B------:R-:W-:Y:S02]  /*1140*/  ULOP3.LUT UR4, UR4, 0xfffffffe, URZ, 0xc0, !UPT ;  /* 0xfffffffe04047892 */ /* 0x000fe4000f8ec0ff */
[----:B------:R-:W-:Y:S02]  /*1150*/  UISETP.NE.AND UP1, UPT, UR63, URZ, UP0 ;  /* 0x000000ff3f00728c */ /* 0x000fe40008725270 */
[----:B------:R-:W-:Y:S02]  /*1160*/  UISETP.NE.AND UP0, UPT, UR63, 0x1, UP0 ;  /* 0x000000013f00788c */ /* 0x000fe40008705270 */
[----:B------:R-:W-:Y:S02]  /*1170*/  USEL UR7, URZ, 0x1, UP1 ;  /* 0x00000001ff077887 */ /* 0x000fe40008800000 */
[----:B------:R-:W-:-:S02]  /*1180*/  USEL UR6, URZ, 0x4, UP0 ;  /* 0x00000004ff067887 */ /* 0x000fc40008000000 */
[----:B------:R-:W-:Y:S02]  /*1190*/  USEL UR5, URZ, 0x2, UP1 ;  /* 0x00000002ff057887 */ /* 0x000fe40008800000 */
[----:B------:R-:W-:Y:S02]  /*11a0*/  ULEA UR4, UR63, UR4, 0x1 ;  /* 0x000000043f047291 */ /* 0x000fe4000f8e08ff */
[----:B------:R-:W-:Y:S02]  /*11b0*/  USEL UR8, URZ, 0x8, UP0 ;  /* 0x00000008ff087887 */ /* 0x000fe40008000000 */
[----:B------:R-:W-:-:S03]  /*11c0*/  UIADD3 UR5, UPT, UPT, UR5, UR6, UR7 ;  /* 0x0000000605057290 */ /* 0x000fc6000fffe007 */
[----:B------:R-:W-:Y:S01]  /*11d0*/  UMOV UR6, 0x3 ;  /* 0x0000000300067882 */ /* 0x000fe20000000000 */
[----:B------:R-:W-:Y:S02]  /*11e0*/  UIADD3 UR5, UPT, UPT, UR5, UR8, URZ ;  /* 0x0000000805057290 */ /* 0x000fe4000fffe0ff */
[----:B------:R-:W-:-:S04]  /*11f0*/  USHF.L.U32 UR4, UR6, UR4, URZ ;  /* 0x0000000406047299 */ /* 0x000fc800080006ff */
[----:B------:R-:W-:Y:S02]  /*1200*/  MOV R3, UR5 ;  /* 0x0000000500037c02 */ /* 0x000fe40008000f00 */
[----:B------:R-:W-:Y:S02]  /*1210*/  IMAD.U32 R2, RZ, RZ, UR4 ;  /* 0x00000004ff027e24 */ /* 0x000fe4000f8e00ff */
.L_x_17:
[----:B------:R-:W-:Y:S05]  /*1220*/  BRA.U !UP2, `(.L_x_18) ;  /* 0x000000010ad47547 */ /* 0x000fea000b800000 */
[----:B------:R-:W1:Y:S01]  /*1230*/  LDCU.128 UR24, c[0x0][0xb10] ;  /* 0x00016200ff1877ac */ /* 0x000e620008000c00 */
[----:B------:R-:W2:Y:S01]  /*1240*/  LDCU UR6, c[0x0][0x370] ;  /* 0x00006e00ff0677ac */ /* 0x000ea20008000800 */
[----:B------:R-:W3:Y:S01]  /*1250*/  LDCU UR5, c[0x0][0x374] ;  /* 0x00006e80ff0577ac */ /* 0x000ee20008000800 */
[----:B------:R-:W4:Y:S01]  /*1260*/  LDCU UR28, c[0x0][0xb0c] ;  /* 0x00016180ff1c77ac */ /* 0x000f220008000800 */
[----:B------:R-:W4:Y:S01]  /*1270*/  LDCU UR4, c[0x0][0xb20] ;  /* 0x00016400ff0477ac */ /* 0x000f220008000800 */
[----:B------:R-:W4:Y:S01]  /*1280*/  LDCU.64 UR8, c[0x0][0xb28] ;  /* 0x00016500ff0877ac */ /* 0x000f220008000a00 */
[----:B-1----:R-:W-:Y:S02]  /*1290*/  UISETP.NE.AND UP0, UPT, UR26, 0x1, UPT ;  /* 0x000000011a00788c */ /* 0x002fe4000bf05270 */
[----:B---3--:R-:W-:Y:S02]  /*12a0*/  UIMAD.WIDE.U32 UR10, UR5, UR27, URZ ;  /* 0x0000001b050a72a5 */ /* 0x008fe4000f8e00ff */
[----:B--2---:R-:W-:-:S02]  /*12b0*/  UIMAD.WIDE.U32 UR12, UR6, UR24, URZ ;  /* 0x00000018060c72a5 */ /* 0x004fc4000f8e00ff */
[----:B----4-:R-:W-:Y:S02]  /*12c0*/  UISETP.NE.AND UP1, UPT, UR28, 0x1, UPT ;  /* 0x000000011c00788c */ /* 0x010fe4000bf25270 */
[----:B------:R-:W-:Y:S01]  /*12d0*/  UISETP.NE.AND UP2, UPT, UR19, 0x1, UPT ;  /* 0x000000011300788c */ /* 0x000fe2000bf45270 */
[----:B------:R-:W-:Y:S02]  /*12e0*/  UMOV UR10, UR11 ;  /* 0x0000000b000a7c82 */ /* 0x000fe40008000000 */
[----:B------:R-:W-:Y:S01]  /*12f0*/  UMOV UR12, UR13 ;  /* 0x0000000d000c7c82 */ /* 0x000fe20008000000 */
[----:B------:R-:W-:Y:S02]  /*1300*/  @UP0 USHF.R.U32.HI UR5, URZ, UR4, UR10 ;  /* 0x00000004ff050299 */ /* 0x000fe4000801160a */
[----:B------:R-:W-:Y:S02]  /*1310*/  UIMAD.WIDE.U32 UR16, UR20, UR27, URZ ;  /* 0x0000001b141072a5 */ /* 0x000fe4000f8e00ff */
[----:B------:R-:W-:-:S02]  /*1320*/  UIMAD.WIDE.U32 UR10, UR5, UR8, URZ ;  /* 0x00000008050a72a5 */ /* 0x000fc4000f8e00ff */
[----:B------:R-:W-:Y:S02]  /*1330*/  @UP1 USHF.R.U32.HI UR6, URZ, UR25, UR12 ;  /* 0x00000019ff061299 */ /* 0x000fe4000801160c */
[----:B------:R-:W-:Y:S02]  /*1340*/  UIMAD.WIDE.U32 UR14, UR23, UR24, URZ ;  /* 0x00000018170e72a5 */ /* 0x000fe4000f8e00ff */
[----:B------:R-:W-:Y:S01]  /*1350*/  UIMAD.WIDE.U32 UR12, UR6, UR8, URZ ;  /* 0x00000008060c72a5 */ /* 0x000fe2000f8e00ff */
[----:B------:R-:W-:Y:S01]  /*1360*/  UMOV UR16, UR17 ;  /* 0x0000001100107c82 */ /* 0x000fe20008000000 */
[----:B------:R-:W-:Y:S01]  /*1370*/  UMOV UR10, UR11 ;  /* 0x0000000b000a7c82 */ /* 0x000fe20008000000 */
[----:B------:R-:W-:Y:S02]  /*1380*/  USHF.R.U32.HI UR16, URZ, UR4, UR16 ;  /* 0x00000004ff107299 */ /* 0x000fe40008011610 */
[----:B------:R-:W-:Y:S02]  /*1390*/  @UP2 USHF.R.U32.HI UR5, URZ, UR9, UR10 ;  /* 0x00000009ff052299 */ /* 0x000fe4000801160a */
[----:B------:R-:W-:Y:S01]  /*13a0*/  UMOV UR7, UR13 ;  /* 0x0000000d00077c82 */ /* 0x000fe20008000000 */
[----:B------:R-:W-:Y:S01]  /*13b0*/  UMOV UR14, UR15 ;  /* 0x0000000f000e7c82 */ /* 0x000fe20008000000 */
[----:B------:R-:W-:-:S02]  /*13c0*/  @UP2 USHF.R.U32.HI UR6, URZ, UR9, UR7 ;  /* 0x00000009ff062299 */ /* 0x000fc40008011607 */
[----:B------:R-:W-:Y:S02]  /*13d0*/  USHF.R.U32.HI UR14, URZ, UR25, UR14 ;  /* 0x00000019ff0e7299 */ /* 0x000fe4000801160e */
[----:B------:R-:W-:Y:S02]  /*13e0*/  USEL UR4, UR20, UR16, !UP0 ;  /* 0x0000001014047287 */ /* 0x000fe4000c000000 */
[----:B------:R-:W-:Y:S02]  /*13f0*/  UIMAD UR7, UR5, UR19, URZ ;  /* 0x00000013050772a4 */ /* 0x000fe4000f8e02ff */
[----:B------:R-:W-:Y:S02]  /*1400*/  USEL UR5, UR23, UR14, !UP1 ;  /* 0x0000000e17057287 */ /* 0x000fe4000c800000 */
[----:B------:R-:W-:Y:S02]  /*1410*/  UIMAD UR12, UR6, UR19, URZ ;  /* 0x00000013060c72a4 */ /* 0x000fe4000f8e02ff */
[----:B------:R-:W-:-:S02]  /*1420*/  UISETP.GE.AND UP0, UPT, UR4, UR7, UPT ;  /* 0x000000070400728c */ /* 0x000fc4000bf06270 */
[----:B------:R-:W-:Y:S02]  /*1430*/  UIMAD.WIDE.U32 UR10, UR4, UR8, URZ ;  /* 0x00000008040a72a5 */ /* 0x000fe4000f8e00ff */
[----:B------:R-:W-:Y:S02]  /*1440*/  UISETP.GE.OR UP0, UPT, UR5, UR12, UP0 ;  /* 0x0000000c0500728c */ /* 0x000fe40008706670 */
[----:B------:R-:W-:Y:S02]  /*1450*/  UIMAD.WIDE.U32 UR12, UR5, UR8, URZ ;  /* 0x00000008050c72a5 */ /* 0x000fe4000f8e00ff */
[----:B------:R-:W-:Y:S01]  /*1460*/  UIADD3 UR10, UPT, UPT, -UR4, URZ, URZ ;  /* 0x000000ff040a7290 */ /* 0x000fe2000fffe1ff */
[----:B------:R-:W-:Y:S01]  /*1470*/  UMOV UR8, UR11 ;  /* 0x0000000b00087c82 */ /* 0x000fe20008000000 */
[----:B------:R-:W-:Y:S02]  /*1480*/  UIADD3 UR16, UPT, UPT, -UR5, URZ, URZ ;  /* 0x000000ff05107290 */ /* 0x000fe4000fffe1ff */
[----:B------:R-:W-:-:S03]  /*1490*/  USHF.R.U32.HI UR8, URZ, UR9, UR8 ;  /* 0x00000009ff087299 */ /* 0x000fc60008011608 */
[----:B------:R-:W-:Y:S01]  /*14a0*/  @!UP0 UMOV UR7, UR13 ;  /* 0x0000000d00078c82 */ /* 0x000fe20008000000 */
[----:B------:R-:W-:Y:S02]  /*14b0*/  UIMAD UR20, UR26, UR10, UR20 ;  /* 0x0000000a1a1472a4 */ /* 0x000fe4000f8e0214 */
[----:B------:R-:W-:Y:S02]  /*14c0*/  USEL UR8, UR4, UR8, !UP2 ;  /* 0x0000000804087287 */ /* 0x000fe4000d000000 */
[----:B------:R-:W-:Y:S02]  /*14d0*/  @!UP0 USHF.R.U32.HI UR7, URZ, UR9, UR7 ;  /* 0x00000009ff078299 */ /* 0x000fe40008011607 */
[----:B------:R-:W-:Y:S02]  /*14e0*/  UIADD3 UR9, UPT, UPT, -UR8, URZ, URZ ;  /* 0x000000ff08097290 */ /* 0x000fe4000fffe1ff */
[----:B------:R-:W-:Y:S02]  /*14f0*/  @!UP0 USEL UR7, UR5, UR7, !UP2 ;  /* 0x0000000705078287 */ /* 0x000fe4000d000000 */
[----:B------:R-:W-:-:S02]  /*1500*/  UIMAD UR9, UR19, UR9, UR4 ;  /* 0x00000009130972a4 */ /* 0x000fc4000f8e0204 */
[----:B------:R-:W-:Y:S02]  /*1510*/  @!UP0 UIADD3 UR8, UPT, UPT, UR8, -UR7, URZ ;  /* 0x8000000708088290 */ /* 0x000fe4000fffe0ff */
[----:B------:R-:W-:Y:S02]  /*1520*/  @!UP0 UIMAD UR6, UR9, UR6, UR7 ;  /* 0x00000006090682a4 */ /* 0x000fe4000f8e0207 */
[----:B------:R-:W-:Y:S02]  /*1530*/  @!UP0 UIMAD UR4, UR8, UR19, UR5 ;  /* 0x00000013080482a4 */ /* 0x000fe4000f8e0205 */
[----:B------:R-:W-:Y:S02]  /*1540*/  UIMAD UR16, UR28, UR16, UR23 ;  /* 0x000000101c1072a4 */ /* 0x000fe4000f8e0217 */
[----:B------:R-:W-:Y:S01]  /*1550*/  UIMAD UR20, UR4, UR26, UR20 ;  /* 0x0000001a041472a4 */ /* 0x000fe2000f8e0214 */
[----:B------:R-:W-:Y:S02]  /*1560*/  @!UP0 UMOV UR5, UR6 ;  /* 0x0000000600058c82 */ /* 0x000fe40008000000 */
[----:B------:R-:W-:-:S12]  /*1570*/  UIMAD UR16, UR5, UR28, UR16 ;  /* 0x0000001c051072a4 */ /* 0x000fd8000f8e0210 */
.L_x_18:
[----:B------:R-:W-:Y:S02]  /*1580*/  UISETP.NE.AND UP1, UPT, UR29, 0x1, UPT ;  /* 0x000000011d00788c */ /* 0x000fe4000bf25270 */
[----:B------:R-:W-:Y:S02]  /*1590*/  UISETP.NE.AND UP0, UPT, UR18, 0x2, UPT ;  /* 0x000000021200788c */ /* 0x000fe4000bf05270 */
[----:B------:R-:W-:Y:S02]  /*15a0*/  ULOP3.LUT UR24, UR22, 0x1000, URZ, 0xc0, !UPT ;  /* 0x0000100016187892 */ /* 0x000fe4000f8ec0ff */
[----:B------:R-:W-:-:S03]  /*15b0*/  USHF.L.U32 UR21, UR30, UR21, URZ ;  /* 0x000000151e157299 */ /* 0x000fc600080006ff */
[----:B------:R-:W-:Y:S09]  /*15c0*/  BRA.U UP1, `(.L_x_19) ;  /* 0x0000000101447547 */ /* 0x000ff2000b800000 */
[----:B------:R-:W1:Y:S01]  /*15d0*/  LDCU.128 UR8, c[0x0][0xb10] ;  /* 0x00016200ff0877ac */ /* 0x000e620008000c00 */
[----:B------:R-:W2:Y:S01]  /*15e0*/  LDCU UR12, c[0x0][0xb0c] ;  /* 0x00016180ff0c77ac */ /* 0x000ea20008000800 */
[----:B------:R-:W3:Y:S01]  /*15f0*/  LDCU UR13, c[0x0][0xb20] ;  /* 0x00016400ff0d77ac */ /* 0x000ee20008000800 */
[----:B-1----:R-:W-:Y:S02]  /*1600*/  UIMAD.WIDE.U32 UR6, UR16, UR8, URZ ;  /* 0x00000008100672a5 */ /* 0x002fe4000f8e00ff */
[----:B------:R-:W-:Y:S02]  /*1610*/  UIMAD.WIDE.U32 UR4, UR20, UR11, URZ ;  /* 0x0000000b140472a5 */ /* 0x000fe4000f8e00ff */
[----:B--2---:R-:W-:Y:S02]  /*1620*/  UISETP.NE.AND UP2, UPT, UR12, 0x1, UPT ;  /* 0x000000010c00788c */ /* 0x004fe4000bf45270 */
[----:B------:R-:W-:Y:S01]  /*1630*/  UISETP.NE.AND UP1, UPT, UR10, 0x1, UPT ;  /* 0x000000010a00788c */ /* 0x000fe2000bf25270 */
[----:B------:R-:W-:-:S02]  /*1640*/  UMOV UR6, UR7 ;  /* 0x0000000700067c82 */ /* 0x000fc40008000000 */
[----:B------:R-:W-:Y:S01]  /*1650*/  UMOV UR4, UR5 ;  /* 0x0000000500047c82 */ /* 0x000fe20008000000 */
[----:B------:R-:W-:Y:S02]  /*1660*/  USHF.R.U32.HI UR6, URZ, UR9, UR6 ;  /* 0x00000009ff067299 */ /* 0x000fe40008011606 */
[----:B---3--:R-:W-:Y:S02]  /*1670*/  USHF.R.U32.HI UR4, URZ, UR13, UR4 ;  /* 0x0000000dff047299 */ /* 0x008fe40008011604 */
[----:B------:R-:W-:Y:S02]  /*1680*/  USEL UR5, UR16, UR6, !UP2 ;  /* 0x0000000610057287 */ /* 0x000fe4000d000000 */
[----:B------:R-:W-:-:S04]  /*1690*/  USEL UR4, UR20, UR4, !UP1 ;  /* 0x0000000414047287 */ /* 0x000fc8000c800000 */
[----:B------:R-:W-:Y:S02]  /*16a0*/  UIADD3 UR6, UPT, UPT, -UR4, UR5, URZ ;  /* 0x0000000504067290 */ /* 0x000fe4000fffe1ff */
[----:B------:R-:W-:Y:S02]  /*16b0*/  UIADD3 UR4, UPT, UPT, UR4, -UR5, URZ ;  /* 0x8000000504047290 */ /* 0x000fe4000fffe0ff */
[----:B------:R-:W-:Y:S02]  /*16c0*/  UIMAD UR20, UR6, UR10, UR20 ;  /* 0x0000000a061472a4 */ /* 0x000fe4000f8e0214 */
[----:B------:R-:W-:-:S12]  /*16d0*/  UIMAD UR16, UR4, UR12, UR16 ;  /* 0x0000000c041072a4 */ /* 0x000fd8000f8e0210 */
.L_x_19:
[----:B------:R-:W-:Y:S05]  /*16e0*/  BRA.U !UP5, `(.L_x_20) ;  /* 0x000000010d0c7547 */ /* 0x000fea000b800000 */
[----:B------:R-:W-:Y:S01]  /*16f0*/  UCGABAR_WAIT ;  /* 0x0000000000007dc7 */ /* 0x000fe20008000000 */
[----:B------:R-:W-:Y:S01]  /*1700*/  CCTL.IVALL ;  /* 0x00000000ff00798f */ /* 0x000fe20002000000 */
[----:B------:R-:W-:Y:S05]  /*1710*/  BRA `(.L_x_21) ;  /* 0x0000000000047947 */ /* 0x000fea0003800000 */
.L_x_20:
[----:B------:R-:W-:Y:S06]  /*1720*/  BAR.SYNC.DEFER_BLOCKING 0x0 ;  /* 0x0000000000007b1d */ /* 0x000fec0000010000 */
.L_x_21:
[----:B------:R-:W-:Y:S05]  /*1730*/  BRA.U UP0, `(.L_x_22) ;  /* 0x0000001100c87547 */ /* 0x000fea000b800000 */
[----:B------:R-:W1:Y:S01]  /*1740*/  LDCU UR6, c[0x0][0x38c] ;  /* 0x00007180ff0677ac */ /* 0x000e620008000800 */
[----:B------:R-:W-:Y:S01]  /*1750*/  PLOP3.LUT P1, PT, PT, PT, UP3, 0x80, 0x8 ;  /* 0x000000000008781c */ /* 0x000fe20003f2f038 */
[----:B------:R-:W-:Y:S01]  /*1760*/  IMAD.MOV.U32 R12, RZ, RZ, 0x1 ;  /* 0x00000001ff0c7424 */ /* 0x000fe200078e00ff */
[----:B------:R-:W-:Y:S01]  /*1770*/  ISETP.NE.AND P2, PT, R0, RZ, P3 ;  /* 0x000000ff0000720c */ /* 0x000fe20001f45270 */
[----:B------:R-:W-:Y:S01]  /*1780*/  USHF.L.U32 UR7, UR23, 0x7, URZ ;  /* 0x0000000717077899 */ /* 0x000fe200080006ff */
[----:B------:R-:W-:Y:S01]  /*1790*/  PLOP3.LUT P1, PT, P1, PT, PT, 0x8, 0x80 ;  /* 0x000000000080781c */ /* 0x000fe20000f2e170 */
[----:B------:R-:W-:Y:S01]  /*17a0*/  USHF.L.U32 UR47, UR23, 0x6, URZ ;  /* 0x00000006172f7899 */ /* 0x000fe200080006ff */
[----:B------:R-:W-:Y:S01]  /*17b0*/  CS2R R10, SRZ ;  /* 0x00000000000a7805 */ /* 0x000fe2000001ff00 */
[----:B------:R-:W-:Y:S01]  /*17c0*/  UISETP.NE.AND UP1, UPT, UR18, URZ, UPT ;  /* 0x000000ff1200728c */ /* 0x000fe2000bf25270 */
[----:B------:R-:W-:Y:S01]  /*17d0*/  IMAD.MOV.U32 R9, RZ, RZ, RZ ;  /* 0x000000ffff097224 */ /* 0x000fe200078e00ff */
[----:B------:R-:W2:Y:S01]  /*17e0*/  LDCU UR39, c[0x0][0x370] ;  /* 0x00006e00ff2777ac */ /* 0x000ea20008000800 */
[----:B------:R-:W-:Y:S01]  /*17f0*/  IMAD.MOV.U32 R8, RZ, RZ, 0x1 ;  /* 0x00000001ff087424 */ /* 0x000fe200078e00ff */
[----:B------:R-:W3:Y:S01]  /*1800*/  LDCU.64 UR26, c[0x0][0x348] ;  /* 0x00006900ff1a77ac */ /* 0x000ee20008000a00 */
[----:B-1----:R-:W-:-:S02]  /*1810*/  UIADD3 UR5, UPT, UPT, UR6, 0x3f, URZ ;  /* 0x0000003f06057890 */ /* 0x002fc4000fffe0ff */
[----:B------:R-:W-:Y:S02]  /*1820*/  UIADD3 UR48, UPT, UPT, UR6, 0x7e, URZ ;  /* 0x0000007e06307890 */ /* 0x000fe4000fffe0ff */
[----:B------:R-:W-:Y:S01]  /*1830*/  USHF.R.S32.HI UR4, URZ, 0x1f, UR5 ;  /* 0x0000001fff047899 */ /* 0x000fe20008011405 */
[----:B------:R-:W1:Y:S03]  /*1840*/  LDCU UR38, c[0x0][0x374] ;  /* 0x00006e80ff2677ac */ /* 0x000e660008000800 */
[----:B------:R-:W-:Y:S02]  /*1850*/  ULEA.HI UR4, UR4, UR5, URZ, 0x6 ;  /* 0x0000000504047291 */ /* 0x000fe4000f8f30ff */
[----:B------:R-:W-:Y:S02]  /*1860*/  UIADD3 UR5, UPT, UPT, UR6, -0x1, URZ ;  /* 0xffffffff06057890 */ /* 0x000fe4000fffe0ff */
[----:B------:R-:W-:-:S02]  /*1870*/  USHF.R.S32.HI UR41, URZ, 0x6, UR4 ;  /* 0x00000006ff297899 */ /* 0x000fc40008011404 */
[----:B------:R-:W-:Y:S02]  /*1880*/  UISETP.GE.U32.AND UP2, UPT, UR5, -0x7f, UPT ;  /* 0xffffff810500788c */ /* 0x000fe4000bf46070 */
[----:B------:R-:W-:Y:S02]  /*1890*/  UISETP.LT.U32.AND UP0, UPT, UR41, 0x3, UPT ;  /* 0x000000032900788c */ /* 0x000fe4000bf01070 */
[----:B------:R-:W-:Y:S02]  /*18a0*/  ULOP3.LUT UR5, UR7, 0x80, URZ, 0xc0, !UPT ;  /* 0x0000008007057892 */ /* 0x000fe4000f8ec0ff */
[----:B------:R-:W-:Y:S02]  /*18b0*/  USEL UR40, UR41, 0x3, UP0 ;  /* 0x0000000329287887 */ /* 0x000fe40008000000 */
[----:B------:R-:W-:Y:S02]  /*18c0*/  ULEA.HI UR44, UR24, UR5, URZ, 0x1a ;  /* 0x00000005182c7291 */ /* 0x000fe4000f8fd0ff */
[----:B------:R-:W-:-:S02]  /*18d0*/  UIADD3 UR4, UPT, UPT, UR40, -0x1, URZ ;  /* 0xffffffff28047890 */ /* 0x000fc4000fffe0ff */
[----:B------:R-:W-:Y:S02]  /*18e0*/  @UP2 UIADD3 UR4, UPT, UPT, UR40, URZ, URZ ;  /* 0x000000ff28042290 */ /* 0x000fe4000fffe0ff */
[----:B------:R-:W-:Y:S02]  /*18f0*/  ULOP3.LUT UR47, UR47, 0x40, URZ, 0xc0, !UPT ;  /* 0x000000402f2f7892 */ /* 0x000fe4000f8ec0ff */
[----:B------:R-:W-:Y:S02]  /*1900*/  USEL UR25, UR37, 0x2, UP1 ;  /* 0x0000000225197887 */ /* 0x000fe40008800000 */
[----:B------:R-:W-:Y:S02]  /*1910*/  UIADD3 UR45, UPT, UPT, UR41, -UR40, URZ ;  /* 0x80000028292d7290 */ /* 0x000fe4000fffe0ff */
[----:B------:R-:W-:Y:S02]  /*1920*/  UIADD3 UR28, UPT, UPT, UR4, 0x1, URZ ;  /* 0x00000001041c7890 */ /* 0x000fe4000fffe0ff */
[----:B------:R-:W-:Y:S01]  /*1930*/  UIADD3 UR43, UPT, UPT, -UR4, URZ, URZ ;  /* 0x000000ff042b7290 */ /* 0x000fe2000fffe1ff */
[----:B-123--:R-:W-:-:S11]  /*1940*/  UMOV UR5, URZ ;  /* 0x000000ff00057c82 */ /* 0x00efd60008000000 */
.L_x_42:
[----:B------:R-:W-:Y:S01]  /*1950*/  UISETP.NE.AND UP0, UPT, UR46, URZ, UPT ;  /* 0x000000ff2e00728c */ /* 0x000fe2000bf05270 */
[----:B-1----:R-:W1:Y:S08]  /*1960*/  S2UR UR46, SR_CgaCtaId ;  /* 0x00000000002e79c3 */ /* 0x002e700000008800 */
[----:B------:R-:W-:Y:S05]  /*1970*/  BRA.U UP0, `(.L_x_23) ;  /* 0x0000000100347547 */ /* 0x000fea000b800000 */
[----:B------:R-:W2:Y:S01]  /*1980*/  S2R R0, SR_CgaCtaId ;  /* 0x0000000000007919 */ /* 0x000ea20000008800 */
[----:B------:R-:W-:Y:S02]  /*1990*/  MOV R3, 0x400 ;  /* 0x0000040000037802 */ /* 0x000fe40000000f00 */
[----:B------:R-:W-:Y:S02]  /*19a0*/  SHF.L.U32 R2, R8, 0x1f, RZ ;  /* 0x0000001f08027819 */ /* 0x000fe400000006ff */
[----:B--2---:R-:W-:-:S05]  /*19b0*/  LEA R0, R0, R3, 0x18 ;  /* 0x0000000300007211 */ /* 0x004fca00078ec0ff */
[----:B------:R-:W-:-:S04]  /*19c0*/  IMAD R3, R9, 0x8, R0 ;  /* 0x0000000809037824 */ /* 0x000fc800078e0200 */
[----:B------:R-:W2:Y:S02]  /*19d0*/  SYNCS.PHASECHK.TRANS64.TRYWAIT P0, [R3+URZ+0xd0], R2 ;  /* 0x0000d002030075a7 */ /* 0x000ea400080011ff */
[----:B--2---:R-:W-:Y:S05]  /*19e0*/  @!P0 BRA `(.L_x_24) ;  /* 0x0000007400188947 */ /* 0x004fea0003800000 */
.L_x_122:
[----:B------:R-:W-:Y:S01]  /*19f0*/  VIADD R9, R9, 0x1 ;  /* 0x0000000109097836 */ /* 0x000fe20000000000 */
[----:B------:R2:W-:Y:S04]  /*1a00*/  SYNCS.ARRIVE.TRANS64.A1T0 RZ, [R3+URZ+0xc0], RZ ;  /* 0x0000c0ff03ff79a7 */ /* 0x0005e800081000ff */
[----:B------:R-:W-:-:S04]  /*1a10*/  ISETP.NE.AND P0, PT, R9, 0x2, PT ;  /* 0x000000020900780c */ /* 0x000fc80003f05270 */
[----:B------:R-:W-:Y:S02]  /*1a20*/  SEL R9, R9, RZ, P0 ;  /* 0x000000ff09097207 */ /* 0x000fe40000000000 */
[----:B--2---:R-:W-:-:S04]  /*1a30*/  SEL R3, RZ, 0x1, P0 ;  /* 0x00000001ff037807 */ /* 0x004fc80000000000 */
[----:B------:R-:W-:-:S07]  /*1a40*/  LOP3.LUT R8, R8, R3, RZ, 0x3c, !PT ;  /* 0x0000000308087212 */ /* 0x000fce00078e3cff */
.L_x_23:
[----:B------:R-:W-:Y:S01]  /*1a50*/  UMOV UR6, 0x400 ;  /* 0x0000040000067882 */ /* 0x000fe20000000000 */
[----:B------:R-:W-:Y:S01]  /*1a60*/  SHF.L.U32 R0, R12, 0x1f, RZ ;  /* 0x0000001f0c007819 */ /* 0x000fe200000006ff */
[----:B-1----:R-:W-:Y:S02]  /*1a70*/  ULEA UR6, UR46, UR6, 0x18 ;  /* 0x000000062e067291 */ /* 0x002fe4000f8ec0ff */
[----:B------:R-:W-:Y:S02]  /*1a80*/  UISETP.GE.U32.AND UP0, UPT, UR48, 0x7f, UPT ;  /* 0x0000007f3000788c */ /* 0x000fe4000bf06070 */
[----:B------:R-:W-:Y:S02]  /*1a90*/  ULEA UR4, UR5, UR6, 0x3 ;  /* 0x0000000605047291 */ /* 0x000fe4000f8e18ff */
[----:B------:R-:W-:Y:S01]  /*1aa0*/  ULEA UR11, UR20, UR47, 0x7 ;  /* 0x0000002f140b7291 */ /* 0x000fe2000f8e38ff */
[----:B------:R-:W-:-:S06]  /*1ab0*/  UMOV UR7, URZ ;  /* 0x000000ff00077c82 */ /* 0x000fcc0008000000 */
[----:B------:R1:W2:Y:S01]  /*1ac0*/  SYNCS.PHASECHK.TRANS64.TRYWAIT P0, [UR4+0x18], R0 ;  /* 0x00001800ff0075a7 */ /* 0x0002a20008001104 */
[----:B------:R-:W-:-:S04]  /*1ad0*/  ULEA.HI UR4, UR16, UR16, URZ, 0x1 ;  /* 0x0000001010047291 */ /* 0x000fc8000f8f08ff */
[----:B------:R-:W-:-:S04]  /*1ae0*/  USHF.L.U32 UR4, UR4, 0x7, URZ ;  /* 0x0000000704047899 */ /* 0x000fc800080006ff */
[----:B------:R-:W-:-:S04]  /*1af0*/  ULOP3.LUT UR35, UR4, 0xffffff00, URZ, 0xc0, !UPT ;  /* 0xffffff0004237892 */ /* 0x000fc8000f8ec0ff */
[----:B------:R-:W-:Y:S01]  /*1b00*/  UIADD3 UR35, UPT, UPT, UR44, UR35, URZ ;  /* 0x000000232c237290 */ /* 0x000fe2000fffe0ff */
[----:B------:R-:W-:Y:S11]  /*1b10*/  BRA.U !UP0, `(.L_x_25) ;  /* 0x0000000108c47547 */ /* 0x000ff6000b800000 */
[----:B------:R-:W-:Y:S01]  /*1b20*/  UMOV UR13, UR43 ;  /* 0x0000002b000d7c82 */ /* 0x000fe20008000000 */
[----:B------:R-:W-:Y:S01]  /*1b30*/  UMOV UR4, UR5 ;  /* 0x0000000500047c82 */ /* 0x000fe20008000000 */
[----:B------:R-:W-:-:S05]  /*1b40*/  UMOV UR34, URZ ;  /* 0x000000ff00227c82 */ /* 0x000fca0008000000 */
.L_x_31:
[----:B------:R-:W-:Y:S01]  /*1b50*/  ULEA UR33, UR4, UR6, 0x3 ;  /* 0x0000000604217291 */ /* 0x000fe2000f8e18ff */
[----:B--2---:R-:W-:Y:S01]  /*1b60*/  @P3 MOV R2, 0x6000 ;  /* 0x0000600000023802 */ /* 0x004fe20000000f00 */
[----:B--234-:R-:W-:Y:S10]  /*1b70*/  @P0 BRA `(.L_x_26) ;  /* 0x00000000000c0947 */ /* 0x01cff40003800000 */
[----:B------:R-:W-:-:S04]  /*1b80*/  SHF.L.U32 R3, R12, 0x1f, RZ ;  /* 0x0000001f0c037819 */ /* 0x000fc800000006ff */
[----:B------:R-:W2:Y:S02]  /*1b90*/  SYNCS.PHASECHK.TRANS64.TRYWAIT P0, [UR33+0x18], R3 ;  /* 0x00001803ff0075a7 */ /* 0x000ea40008001121 */
[----:B--2---:R-:W-:Y:S05]  /*1ba0*/  @!P0 BRA `(.L_x_27) ;  /* 0x0000007000bc8947 */ /* 0x004fea0003800000 */
.L_x_26:
[----:B------:R2:W-:Y:S01]  /*1bb0*/  @P3 SYNCS.ARRIVE.TRANS64 RZ, [UR33], R2 ;  /* 0x00000002ffff39a7 */ /* 0x0005e20008000021 */
[----:B------:R-:W-:Y:S02]  /*1bc0*/  ULOP3.LUT UR5, UR25, 0x2, URZ, 0xfc, !UPT ;  /* 0x0000000219057892 */ /* 0x000fe4000f8efcff */
[----:B------:R-:W-:Y:S02]  /*1bd0*/  UIADD3 UR13, UPT, UPT, UR13, 0x1, URZ ;  /* 0x000000010d0d7890 */ /* 0x000fe4000fffe0ff */
[----:B------:R-:W-:Y:S02]  /*1be0*/  UISETP.NE.AND UP0, UPT, UR5, 0x2, UPT ;  /* 0x000000020500788c */ /* 0x000fe4000bf05270 */
[----:B------:R-:W-:-:S07]  /*1bf0*/  UISETP.NE.AND UP2, UPT, UR13, 0x1, UPT ;  /* 0x000000010d00788c */ /* 0x000fce000bf45270 */
[----:B------:R-:W-:Y:S05]  /*1c00*/  BRA.U UP0, `(.L_x_28) ;  /* 0x0000000100047547 */ /* 0x000fea000b800000 */
[----:B------:R-:W-:Y:S05]  /*1c10*/  BPT.TRAP 0x1 ;  /* 0x000000040000795c */ /* 0x000fea0000300000 */
.L_x_28:
[----:B------:R-:W-:Y:S04]  /*1c20*/  BSSY.RECONVERGENT B0, `(.L_x_29) ;  /* 0x0000003000007945 */ /* 0x000fe80003800200 */
[----:B------:R-:W-:Y:S05]  /*1c30*/  @!P2 BRA `(.L_x_30) ;  /* 0x000000000004a947 */ /* 0x000fea0003800000 */
[----:B------:R-:W-:Y:S05]  /*1c40*/  BPT.TRAP 0x1 ;  /* 0x000000040000795c */ /* 0x000fea0000300000 */
.L_x_30:
[----:B------:R-:W-:Y:S05]  /*1c50*/  BSYNC.RECONVERGENT B0 ;  /* 0x0000000000007941 */ /* 0x000fea0003800200 */
.L_x_29:
[----:B------:R-:W-:Y:S02]  /*1c60*/  UIADD3 UR5, UPT, UPT, UR4, 0x1, URZ ;  /* 0x0000000104057890 */ /* 0x000fe4000fffe0ff */
[----:B------:R-:W-:Y:S02]  /*1c70*/  ULEA UR32, UR4, UR24, 0xd ;  /* 0x0000001804207291 */ /* 0x000fe4000f8e68ff */
[----:B------:R-:W-:Y:S02]  /*1c80*/  UISETP.NE.AND UP0, UPT, UR5, 0x3, UPT ;  /* 0x000000030500788c */ /* 0x000fe4000bf05270 */
[----:B------:R-:W-:Y:S02]  /*1c90*/  UIADD3 UR16, UP1, UPT, UR26, 0x80, URZ ;  /* 0x000000801a107890 */ /* 0x000fe4000ff3e0ff */
[----:B------:R-:W-:Y:S02]  /*1ca0*/  USEL UR8, URZ, 0x1, UP0 ;  /* 0x00000001ff087887 */ /* 0x000fe40008000000 */
[----:B------:R-:W-:-:S02]  /*1cb0*/  USEL UR5, UR5, URZ, UP0 ;  /* 0x000000ff05057287 */ /* 0x000fc40008000000 */
[----:B------:R-:W-:Y:S02]  /*1cc0*/  UIADD3 UR14, UP0, UPT, UR26, 0x180, URZ ;  /* 0x000001801a0e7890 */ /* 0x000fe4000ff1e0ff */
[----:B------:R-:W-:Y:S01]  /*1cd0*/  LOP3.LUT R12, R12, UR8, RZ, 0x3c, !PT ;  /* 0x000000080c0c7c12 */ /* 0x000fe2000f8e3cff */
[----:B------:R-:W-:Y:S02]  /*1ce0*/  ULEA UR8, UR4, UR6, 0xc ;  /* 0x0000000604087291 */ /* 0x000fe4000f8e60ff */
[----:B------:R-:W-:Y:S01]  /*1cf0*/  ULEA UR7, UR5, UR6, 0x3 ;  /* 0x0000000605077291 */ /* 0x000fe2000f8e18ff */
[----:B-1----:R-:W-:Y:S01]  /*1d00*/  SHF.L.U32 R0, R12, 0x1f, RZ ;  /* 0x0000001f0c007819 */ /* 0x002fe200000006ff */
[----:B------:R-:W-:Y:S02]  /*1d10*/  ULOP3.LUT UR33, UR33, 0xfefffff8, URZ, 0xc0, !UPT ;  /* 0xfefffff821217892 */ /* 0x000fe4000f8ec0ff */
[----:B------:R-:W-:Y:S02]  /*1d20*/  UIADD3.X UR17, UPT, UPT, URZ, UR27, URZ, UP1, !UPT ;  /* 0x0000001bff117290 */ /* 0x000fe40008ffe4ff */
[----:B------:R-:W-:-:S02]  /*1d30*/  UIADD3 UR32, UPT, UPT, UR6, 0x8400, UR32 ;  /* 0x0000840006207890 */ /* 0x000fc4000fffe020 */
[----:B------:R-:W-:Y:S01]  /*1d40*/  UPRMT UR4, URZ, 0x5410, UR21 ;  /* 0x00005410ff047896 */ /* 0x000fe20008000015 */
[----:B------:R3:W4:Y:S01]  /*1d50*/  SYNCS.PHASECHK.TRANS64.TRYWAIT P0, [UR7+0x18], R0 ;  /* 0x00001800ff0075a7 */ /* 0x0007220008001107 */
[----:B------:R-:W-:Y:S02]  /*1d60*/  UIADD3 UR8, UPT, UPT, UR8, 0xe400, URZ ;  /* 0x0000e40008087890 */ /* 0x000fe4000fffe0ff */
[----:B------:R-:W-:Y:S01]  /*1d70*/  UIADD3.X UR15, UPT, UPT, URZ, UR27, URZ, UP0, !UPT ;  /* 0x0000001bff0f7290 */ /* 0x000fe200087fe4ff */
[----:B------:R-:W-:Y:S01]  /*1d80*/  UMOV UR18, 0x0 ;  /* 0x0000000000127882 */ /* 0x000fe20000000000 */
[----:B------:R-:W-:Y:S01]  /*1d90*/  UMOV UR19, 0x10000000 ;  /* 0x1000000000137882 */ /* 0x000fe20000000000 */
[----:B------:R-:W-:Y:S01]  /*1da0*/  UMOV UR10, UR34 ;  /* 0x00000022000a7c82 */ /* 0x000fe20008000000 */
[----:B------:R-:W-:Y:S01]  /*1db0*/  UMOV UR12, UR36 ;  /* 0x00000024000c7c82 */ /* 0x000fe20008000000 */
[----:B------:R-:W-:Y:S01]  /*1dc0*/  UMOV UR9, UR33 ;  /* 0x0000002100097c82 */ /* 0x000fe20008000000 */
[----:B------:R1:W-:Y:S01]  /*1dd0*/  UTMALDG.3D.MULTICAST.2CTA [UR32], [UR16], UR4, desc[UR18] ;  /* 0x00001220100073b4 */ /* 0x0003e20008211804 */
[----:B------:R-:W-:-:S02]  /*1de0*/  UMOV UR7, UR28 ;  /* 0x0000001c00077c82 */ /* 0x000fc40008000000 */
[----:B------:R3:W-:Y:S01]  /*1df0*/  UTMALDG.3D.2CTA [UR8], [UR14], desc[UR18] ;  /* 0x000012080e0075b4 */ /* 0x0007e20008211000 */
[----:B-1----:R-:W-:Y:S01]  /*1e00*/  UIADD3 UR34, UPT, UPT, UR34, 0x40, URZ ;  /* 0x0000004022227890 */ /* 0x002fe2000fffe0ff */
[----:B------:R-:W-:Y:S01]  /*1e10*/  UMOV UR4, UR5 ;  /* 0x0000000500047c82 */ /* 0x000fe20008000000 */
[----:B------:R-:W-:Y:S10]  /*1e20*/  BRA.U UP2, `(.L_x_31) ;  /* 0xfffffffd02487547 */ /* 0x000ff4000b83ffff */
.L_x_25:
[----:B------:R-:W-:Y:S01]  /*1e30*/  ULEA UR4, UR5, UR6, 0x3 ;  /* 0x0000000605047291 */ /* 0x000fe2000f8e18ff */
[----:B-1-3--:R-:W-:Y:S01]  /*1e40*/  SHF.L.U32 R0, R12, 0x1f, RZ ;  /* 0x0000001f0c007819 */ /* 0x00afe200000006ff */
[----:B------:R-:W-:Y:S01]  /*1e50*/  @!P1 SYNCS.ARRIVE.TRANS64.A1T0 RZ, [UR6+0x58], RZ ;  /* 0x000058ffffff99a7 */ /* 0x000fe20008100006 */
[----:B------:R-:W-:-:S06]  /*1e60*/  UISETP.GT.AND UP0, UPT, UR41, UR40, UPT ;  /* 0x000000282900728c */ /* 0x000fcc000bf04270 */
[----:B--2-4-:R1:W2:Y:S03]  /*1e70*/  SYNCS.PHASECHK.TRANS64.TRYWAIT P0, [UR4+0x18], R0 ;  /* 0x00001800ff0075a7 */ /* 0x0142a60008001104 */
[----:B------:R-:W-:Y:S05]  /*1e80*/  BRA.U !UP0, `(.L_x_32) ;  /* 0x0000000108c47547 */ /* 0x000fea000b800000 */
[----:B------:R-:W-:Y:S01]  /*1e90*/  UIADD3 UR13, UPT, UPT, UR45, UR7, URZ ;  /* 0x000000072d0d7290 */ /* 0x000fe2000fffe0ff */
[----:B------:R-:W-:-:S11]  /*1ea0*/  UMOV UR4, UR5 ;  /* 0x0000000500047c82 */ /* 0x000fd60008000000 */
.L_x_38:
[----:B------:R-:W-:Y:S01]  /*1eb0*/  ULEA UR17, UR4, UR6, 0x3 ;  /* 0x0000000604117291 */ /* 0x000fe2000f8e18ff */
[----:B--2---:R-:W-:Y:S01]  /*1ec0*/  @P3 MOV R2, 0x6000 ;  /* 0x0000600000023802 */ /* 0x004fe20000000f00 */
[----:B--2-4-:R-:W-:Y:S10]  /*1ed0*/  @P0 BRA `(.L_x_33) ;  /* 0x00000000000c0947 */ /* 0x014ff40003800000 */
[----:B------:R-:W-:-:S04]  /*1ee0*/  SHF.L.U32 R3, R12, 0x1f, RZ ;  /* 0x0000001f0c037819 */ /* 0x000fc800000006ff */
[----:B------:R-:W2:Y:S02]  /*1ef0*/  SYNCS.PHASECHK.TRANS64.TRYWAIT P0, [UR17+0x18], R3 ;  /* 0x00001803ff0075a7 */ /* 0x000ea40008001111 */
[----:B--2---:R-:W-:Y:S05]  /*1f00*/  @!P0 BRA `(.L_x_34) ;  /* 0x0000006c00fc8947 */ /* 0x004fea0003800000 */
.L_x_33:
[----:B------:R2:W-:Y:S01]  /*1f10*/  @P3 SYNCS.ARRIVE.TRANS64 RZ, [UR17], R2 ;  /* 0x00000002ffff39a7 */ /* 0x0005e20008000011 */
[----:B------:R-:W-:-:S04]  /*1f20*/  ULOP3.LUT UR5, UR25, 0x2, URZ, 0xfc, !UPT ;  /* 0x0000000219057892 */ /* 0x000fc8000f8efcff */
[----:B------:R-:W-:-:S09]  /*1f30*/  UISETP.NE.AND UP0, UPT, UR5, 0x2, UPT ;  /* 0x000000020500788c */ /* 0x000fd2000bf05270 */
[----:B------:R-:W-:Y:S05]  /*1f40*/  BRA.U UP0, `(.L_x_35) ;  /* 0x0000000100047547 */ /* 0x000fea000b800000 */
[----:B------:R-:W-:Y:S05]  /*1f50*/  BPT.TRAP 0x1 ;  /* 0x000000040000795c */ /* 0x000fea0000300000 */
.L_x_35:
[----:B------:R-:W-:Y:S04]  /*1f60*/  BSSY.RECONVERGENT B0, `(.L_x_36) ;  /* 0x0000003000007945 */ /* 0x000fe80003800200 */
[----:B------:R-:W-:Y:S05]  /*1f70*/  @!P2 BRA `(.L_x_37) ;  /* 0x000000000004a947 */ /* 0x000fea0003800000 */
[----:B------:R-:W-:Y:S05]  /*1f80*/  BPT.TRAP 0x1 ;  /* 0x000000040000795c */ /* 0x000fea0000300000 */
.L_x_37:
[----:B------:R-:W-:Y:S05]  /*1f90*/  BSYNC.RECONVERGENT B0 ;  /* 0x0000000000007941 */ /* 0x000fea0003800200 */
.L_x_36:
[----:B------:R-:W-:Y:S02]  /*1fa0*/  UIADD3 UR5, UPT, UPT, UR4, 0x1, URZ ;  /* 0x0000000104057890 */ /* 0x000fe4000fffe0ff */
[----:B------:R-:W-:Y:S02]  /*1fb0*/  ULEA UR16, UR4, UR24, 0xd ;  /* 0x0000001804107291 */ /* 0x000fe4000f8e68ff */
[----:B------:R-:W-:Y:S02]  /*1fc0*/  UISETP.NE.AND UP0, UPT, UR5, 0x3, UPT ;  /* 0x000000030500788c */ /* 0x000fe4000bf05270 */
[----:B------:R-:W-:Y:S02]  /*1fd0*/  UIADD3 UR22, UP1, UPT, UR26, 0x80, URZ ;  /* 0x000000801a167890 */ /* 0x000fe4000ff3e0ff */
[----:B------:R-:W-:Y:S02]  /*1fe0*/  USEL UR9, URZ, 0x1, UP0 ;  /* 0x00000001ff097887 */ /* 0x000fe40008000000 */
[----:B------:R-:W-:-:S02]  /*1ff0*/  USEL UR5, UR5, URZ, UP0 ;  /* 0x000000ff05057287 */ /* 0x000fc40008000000 */
[----:B------:R-:W-:Y:S02]  /*2000*/  UIADD3 UR14, UP0, UPT, UR26, 0x180, URZ ;  /* 0x000001801a0e7890 */ /* 0x000fe4000ff1e0ff */
[----:B------:R-:W-:Y:S01]  /*2010*/  ULEA UR8, UR5, UR6, 0x3 ;  /* 0x0000000605087291 */ /* 0x000fe2000f8e18ff */
[----:B------:R-:W-:Y:S01]  /*2020*/  LOP3.LUT R12, R12, UR9, RZ, 0x3c, !PT ;  /* 0x000000090c0c7c12 */ /* 0x000fe2000f8e3cff */
[----:B------:R-:W-:Y:S02]  /*2030*/  USHF.L.U32 UR18, UR7, 0x6, URZ ;  /* 0x0000000607127899 */ /* 0x000fe400080006ff */
[----:B------:R-:W-:Y:S01]  /*2040*/  ULOP3.LUT UR17, UR17, 0xfefffff8, URZ, 0xc0, !UPT ;  /* 0xfefffff811117892 */ /* 0x000fe2000f8ec0ff */
[----:B-1----:R-:W-:Y:S01]  /*2050*/  SHF.L.U32 R0, R12, 0x1f, RZ ;  /* 0x0000001f0c007819 */ /* 0x002fe200000006ff */
[----:B------:R-:W-:Y:S02]  /*2060*/  UIADD3 UR16, UPT, UPT, UR6, 0x8400, UR16 ;  /* 0x0000840006107890 */ /* 0x000fe4000fffe010 */
[----:B------:R-:W-:Y:S01]  /*2070*/  UIADD3.X UR23, UPT, UPT, URZ, UR27, URZ, UP1, !UPT ;  /* 0x0000001bff177290 */ /* 0x000fe20008ffe4ff */
[----:B------:R3:W4:Y:S01]  /*2080*/  SYNCS.PHASECHK.TRANS64.TRYWAIT P0, [UR8+0x18], R0 ;  /* 0x00001800ff0075a7 */ /* 0x0007220008001108 */
[----:B------:R-:W-:-:S02]  /*2090*/  ULEA UR8, UR4, UR6, 0xc ;  /* 0x0000000604087291 */ /* 0x000fc4000f8e60ff */
[----:B------:R-:W-:Y:S02]  /*20a0*/  UPRMT UR4, URZ, 0x5410, UR21 ;  /* 0x00005410ff047896 */ /* 0x000fe40008000015 */
[----:B------:R-:W-:Y:S02]  /*20b0*/  UIADD3 UR8, UPT, UPT, UR8, 0xe400, URZ ;  /* 0x0000e40008087890 */ /* 0x000fe4000fffe0ff */
[----:B------:R-:W-:Y:S01]  /*20c0*/  UIADD3.X UR15, UPT, UPT, URZ, UR27, URZ, UP0, !UPT ;  /* 0x0000001bff0f7290 */ /* 0x000fe200087fe4ff */
[----:B------:R-:W-:Y:S01]  /*20d0*/  UMOV UR30, 0x0 ;  /* 0x00000000001e7882 */ /* 0x000fe20000000000 */
[----:B------:R-:W-:Y:S01]  /*20e0*/  UMOV UR31, 0x10000000 ;  /* 0x10000000001f7882 */ /* 0x000fe20000000000 */
[----:B------:R-:W-:Y:S01]  /*20f0*/  UMOV UR19, UR35 ;  /* 0x0000002300137c82 */ /* 0x000fe20008000000 */
[----:B------:R-:W-:Y:S01]  /*2100*/  UMOV UR20, UR36 ;  /* 0x0000002400147c82 */ /* 0x000fe20008000000 */
[----:B------:R-:W-:Y:S01]  /*2110*/  UMOV UR12, UR36 ;  /* 0x00000024000c7c82 */ /* 0x000fe20008000000 */
[----:B------:R-:W-:Y:S01]  /*2120*/  UMOV UR9, UR17 ;  /* 0x0000001100097c82 */ /* 0x000fe20008000000 */
[----:B------:R-:W-:Y:S01]  /*2130*/  UMOV UR10, UR18 ;  /* 0x00000012000a7c82 */ /* 0x000fe20008000000 */
[----:B------:R1:W-:Y:S01]  /*2140*/  UTMALDG.3D.MULTICAST.2CTA [UR16], [UR22], UR4, desc[UR30] ;  /* 0x00001e10160073b4 */ /* 0x0003e20008211804 */
[----:B------:R-:W-:-:S04]  /*2150*/  UIADD3 UR7, UPT, UPT, UR7, 0x1, URZ ;  /* 0x0000000107077890 */ /* 0x000fc8000fffe0ff */
[----:B------:R-:W-:Y:S01]  /*2160*/  UISETP.NE.AND UP0, UPT, UR7, UR13, UPT ;  /* 0x0000000d0700728c */ /* 0x000fe2000bf05270 */
[----:B------:R3:W-:Y:S01]  /*2170*/  UTMALDG.3D.2CTA [UR8], [UR14], desc[UR30] ;  /* 0x00001e080e0075b4 */ /* 0x0007e20008211000 */
[----:B-1----:R-:W-:-:S07]  /*2180*/  UMOV UR4, UR5 ;  /* 0x0000000500047c82 */ /* 0x002fce0008000000 */
[----:B---3--:R-:W-:Y:S05]  /*2190*/  BRA.U UP0, `(.L_x_38) ;  /* 0xfffffffd00447547 */ /* 0x008fea000b83ffff */
.L_x_32:
[C---:B------:R-:W-:Y:S01]  /*21a0*/  LEA R3, R11.reuse, UR6, 0x3 ;  /* 0x000000060b037c11 */ /* 0x040fe2000f8e18ff */
[----:B------:R-:W-:Y:S01]  /*21b0*/  NOP ;  /* 0x0000000000007918 */ /* 0x000fe20000000000 */
[----:B-1----:R-:W-:Y:S02]  /*21c0*/  SHF.L.U32 R0, R10, 0x1f, RZ ;  /* 0x0000001f0a007819 */ /* 0x002fe400000006ff */
[----:B------:R-:W-:Y:S02]  /*21d0*/  LEA R5, R11, UR6, 0x4 ;  /* 0x000000060b057c11 */ /* 0x000fe4000f8e20ff */
[----:B--2-4-:R-:W1:Y:S02]  /*21e0*/  SYNCS.PHASECHK.TRANS64.TRYWAIT P0, [R3+URZ+0x60], R0 ;  /* 0x00006000030075a7 */ /* 0x014e6400080011ff */
[----:B-1----:R-:W-:Y:S05]  /*21f0*/  @!P0 BRA `(.L_x_39) ;  /* 0x0000006c00588947 */ /* 0x002fea0003800000 */
.L_x_125:
[----:B------:R-:W2:Y:S01]  /*2200*/  LDS.128 R4, [R5+0xf0] ;  /* 0x0000f00005047984 */ /* 0x000ea20000000c00 */
[----:B------:R-:W-:Y:S01]  /*2210*/  UISETP.GE.AND UP0, UPT, UR42, 0x1, UPT ;  /* 0x000000012a00788c */ /* 0x000fe2000bf06270 */
[----:B------:R-:W-:Y:S01]  /*2220*/  @!PT LDS RZ, [RZ] ;  /* 0x00000000fffff984 */ /* 0x000fe20000000800 */
[----:B------:R-:W-:Y:S01]  /*2230*/  @!PT LDS RZ, [RZ] ;  /* 0x00000000fffff984 */ /* 0x000fe20000000800 */
[----:B------:R-:W-:Y:S01]  /*2240*/  @!PT LDS RZ, [RZ] ;  /* 0x00000000fffff984 */ /* 0x000fe20000000800 */
[----:B------:R-:W-:Y:S01]  /*2250*/  @!PT LDS RZ, [RZ] ;  /* 0x00000000fffff984 */ /* 0x000fe20000000800 */
[----:B------:R3:W-:Y:S06]  /*2260*/  MEMBAR.ALL.CTA ;  /* 0x0000000000007992 */ /* 0x0007ec0000008000 */
[----:B---3--:R-:W3:Y:S01]  /*2270*/  FENCE.VIEW.ASYNC.S ;  /* 0x00000000000073c6 */ /* 0x008ee20000000000 */
[----:B--2---:R-:W-:-:S13]  /*2280*/  LOP3.LUT P0, RZ, R6, 0x1, RZ, 0xc0, !PT ;  /* 0x0000000106ff7812 */ /* 0x004fda000780c0ff */
[----:B---3--:R-:W-:Y:S01]  /*2290*/  VOTEU.ANY UP1, P0 ;  /* 0x0000000000ff7886 */ /* 0x008fe20000020100 */
[----:B------:R-:W-:-:S13]  /*22a0*/  PLOP3.LUT P0, PT, PT, PT, UP1, 0x80, 0x8 ;  /* 0x000000000008781c */ /* 0x000fda0003f0f018 */
[----:B-1----:R-:W-:Y:S02]  /*22b0*/  @P0 LOP3.LUT R0, R5, 0xffff, RZ, 0xc0, !PT ;  /* 0x0000ffff05000812 */ /* 0x002fe400078ec0ff */
[----:B------:R-:W-:Y:S02]  /*22c0*/  @P0 MOV R2, R4 ;  /* 0x0000000400020202 */ /* 0x000fe40000000f00 */
[----:B------:R-:W-:Y:S01]  /*22d0*/  @P0 R2UR UR7, R0 ;  /* 0x00000000000702ca */ /* 0x000fe200000e0000 */
[----:B------:R-:W-:Y:S01]  /*22e0*/  VIADD R0, R3, 0x70 ;  /* 0x0000007003007836 */ /* 0x000fe20000000000 */
[----:B------:R-:W-:Y:S02]  /*22f0*/  @P0 SHF.R.U32.HI R4, RZ, 0x10, R5 ;  /* 0x00000010ff040819 */ /* 0x000fe40000011605 */
[----:B------:R-:W-:Y:S02]  /*2300*/  @P0 R2UR UR8, R2 ;  /* 0x00000000020802ca */ /* 0x000fe400000e0000 */
[----:B------:R-:W-:-:S02]  /*2310*/  PRMT R0, RZ, 0x654, R0 ;  /* 0x00000654ff007816 */ /* 0x000fc40000000000 */
[----:B------:R-:W-:Y:S02]  /*2320*/  @P0 R2UR UR4, R4 ;  /* 0x00000000040402ca */ /* 0x000fe400000e0000 */
[----:B------:R1:W-:Y:S03]  /*2330*/  SYNCS.ARRIVE.TRANS64.RED.A1T0 RZ, [R0+URZ], RZ ;  /* 0x000000ff00ff79a7 */ /* 0x0003e600081004ff */
[----:B------:R-:W-:-:S04]  /*2340*/  @UP1 UMOV UR29, UR7 ;  /* 0x00000007001d1c82 */ /* 0x000fc80008000000 */
[----:B------:R-:W-:-:S04]  /*2350*/  @UP1 UMOV UR37, UR8 ;  /* 0x0000000800251c82 */ /* 0x000fc80008000000 */
[----:B------:R-:W-:Y:S01]  /*2360*/  @UP1 UMOV UR36, UR4 ;  /* 0x0000000400241c82 */ /* 0x000fe20008000000 */
[----:B------:R-:W-:Y:S05]  /*2370*/  BRA.U !UP0, `(.L_x_40) ;  /* 0x0000000108d47547 */ /* 0x000fea000b800000 */
[----:B------:R-:W2:Y:S01]  /*2380*/  LDCU.128 UR12, c[0x0][0xb10] ;  /* 0x00016200ff0c77ac */ /* 0x000ea20008000c00 */
[----:B------:R-:W3:Y:S01]  /*2390*/  LDCU UR30, c[0x0][0xb20] ;  /* 0x00016400ff1e77ac */ /* 0x000ee20008000800 */
[----:B------:R-:W4:Y:S01]  /*23a0*/  LDCU UR20, c[0x0][0xb0c] ;  /* 0x00016180ff1477ac */ /* 0x000f220008000800 */
[----:B------:R-:W1:Y:S01]  /*23b0*/  LDCU.64 UR10, c[0x0][0xb28] ;  /* 0x00016500ff0a77ac */ /* 0x000e620008000a00 */
[----:B------:R-:W-:Y:S02]  /*23c0*/  UISETP.NE.AND UP3, UPT, UR42, 0x1, UPT ;  /* 0x000000012a00788c */ /* 0x000fe4000bf65270 */
[----:B--2---:R-:W-:Y:S02]  /*23d0*/  UIMAD.WIDE.U32 UR16, UR38, UR15, URZ ;  /* 0x0000000f261072a5 */ /* 0x004fe4000f8e00ff */
[----:B------:R-:W-:Y:S02]  /*23e0*/  UIMAD.WIDE.U32 UR8, UR39, UR12, URZ ;  /* 0x0000000c270872a5 */ /* 0x000fe4000f8e00ff */
[----:B------:R-:W-:-:S02]  /*23f0*/  UISETP.NE.AND UP0, UPT, UR14, 0x1, UPT ;  /* 0x000000010e00788c */ /* 0x000fc4000bf05270 */
[----:B------:R-:W-:Y:S01]  /*2400*/  UIMAD.WIDE.U32 UR22, UR29, UR15, URZ ;  /* 0x0000000f1d1672a5 */ /* 0x000fe2000f8e00ff */
[----:B------:R-:W-:Y:S02]  /*2410*/  UMOV UR16, UR17 ;  /* 0x0000001100107c82 */ /* 0x000fe40008000000 */
[----:B------:R-:W-:Y:S01]  /*2420*/  UMOV UR8, UR9 ;  /* 0x0000000900087c82 */ /* 0x000fe20008000000 */
[----:B---3--:R-:W-:Y:S02]  /*2430*/  USHF.R.U32.HI UR16, URZ, UR30, UR16 ;  /* 0x0000001eff107299 */ /* 0x008fe40008011610 */
[----:B----4-:R-:W-:Y:S02]  /*2440*/  UISETP.NE.AND UP2, UPT, UR20, 0x1, UPT ;  /* 0x000000011400788c */ /* 0x010fe4000bf45270 */
[----:B------:R-:W-:Y:S02]  /*2450*/  USHF.R.U32.HI UR8, URZ, UR13, UR8 ;  /* 0x0000000dff087299 */ /* 0x000fe40008011608 */
[----:B------:R-:W-:-:S02]  /*2460*/  USEL UR7, UR38, UR16, !UP0 ;  /* 0x0000001026077287 */ /* 0x000fc4000c000000 */
[----:B------:R-:W-:Y:S02]  /*2470*/  USEL UR8, UR39, UR8, !UP2 ;  /* 0x0000000827087287 */ /* 0x000fe4000d000000 */
[----:B-1----:R-:W-:Y:S01]  /*2480*/  UIMAD.WIDE.U32 UR16, UR7, UR10, URZ ;  /* 0x0000000a071072a5 */ /* 0x002fe2000f8e00ff */
[----:B------:R-:W-:Y:S01]  /*2490*/  UMOV UR4, UR23 ;  /* 0x0000001700047c82 */ /* 0x000fe20008000000 */
[----:B------:R-:W-:Y:S02]  /*24a0*/  UIMAD.WIDE.U32 UR18, UR37, UR12, URZ ;  /* 0x0000000c251272a5 */ /* 0x000fe4000f8e00ff */
[----:B------:R-:W-:-:S03]  /*24b0*/  UIMAD.WIDE.U32 UR22, UR8, UR10, URZ ;  /* 0x0000000a081672a5 */ /* 0x000fc6000f8e00ff */
[----:B------:R-:W-:Y:S01]  /*24c0*/  UMOV UR16, UR17 ;  /* 0x0000001100107c82 */ /* 0x000fe20008000000 */
[----:B------:R-:W-:Y:S02]  /*24d0*/  USHF.R.U32.HI UR4, URZ, UR30, UR4 ;  /* 0x0000001eff047299 */ /* 0x000fe40008011604 */
[----:B------:R-:W-:Y:S01]  /*24e0*/  @UP3 USHF.R.U32.HI UR7, URZ, UR11, UR16 ;  /* 0x0000000bff073299 */ /* 0x000fe20008011610 */
[----:B------:R-:W-:Y:S01]  /*24f0*/  UMOV UR18, UR19 ;  /* 0x0000001300127c82 */ /* 0x000fe20008000000 */
[----:B------:R-:W-:Y:S01]  /*2500*/  UMOV UR22, UR23 ;  /* 0x0000001700167c82 */ /* 0x000fe20008000000 */
[----:B------:R-:W-:Y:S02]  /*2510*/  USHF.R.U32.HI UR13, URZ, UR13, UR18 ;  /* 0x0000000dff0d7299 */ /* 0x000fe40008011612 */
[----:B------:R-:W-:Y:S02]  /*2520*/  USEL UR4, UR29, UR4, !UP0 ;  /* 0x000000041d047287 */ /* 0x000fe4000c000000 */
[----:B------:R-:W-:-:S02]  /*2530*/  @UP3 USHF.R.U32.HI UR8, URZ, UR11, UR22 ;  /* 0x0000000bff083299 */ /* 0x000fc40008011616 */
[----:B------:R-:W-:Y:S02]  /*2540*/  UIMAD UR9, UR42, UR7, URZ ;  /* 0x000000072a0972a4 */ /* 0x000fe4000f8e02ff */
[----:B------:R-:W-:Y:S02]  /*2550*/  USEL UR7, UR37, UR13, !UP2 ;  /* 0x0000000d25077287 */ /* 0x000fe4000d000000 */
[----:B------:R-:W-:Y:S02]  /*2560*/  UIMAD UR12, UR42, UR8, URZ ;  /* 0x000000082a0c72a4 */ /* 0x000fe4000f8e02ff */
[----:B------:R-:W-:Y:S02]  /*2570*/  UISETP.GE.AND UP0, UPT, UR4, UR9, UPT ;  /* 0x000000090400728c */ /* 0x000fe4000bf06270 */
[----:B------:R-:W-:Y:S02]  /*2580*/  UIMAD.WIDE.U32 UR16, UR4, UR10, URZ ;  /* 0x0000000a041072a5 */ /* 0x000fe4000f8e00ff */
[----:B------:R-:W-:-:S02]  /*2590*/  UISETP.GE.OR UP0, UPT, UR7, UR12, UP0 ;  /* 0x0000000c0700728c */ /* 0x000fc40008706670 */
        /* <DEDUP_REMOVED lines=19> */
.L_x_40:
[----:B------:R-:W2:Y:S02]  /*26d0*/  LDCU UR4, c[0x0][0xb30] ;  /* 0x00016600ff0477ac */ /* 0x000ea40008000800 */
[----:B--2---:R-:W-:-:S09]  /*26e0*/  UISETP.NE.AND UP0, UPT, UR4, 0x1, UPT ;  /* 0x000000010400788c */ /* 0x004fd2000bf05270 */
[----:B------:R-:W-:Y:S05]  /*26f0*/  BRA.U UP0, `(.L_x_41) ;  /* 0x0000000100447547 */ /* 0x000fea000b800000 */
[----:B------:R-:W2:Y:S01]  /*2700*/  LDCU.128 UR12, c[0x0][0xb10] ;  /* 0x00016200ff0c77ac */ /* 0x000ea20008000c00 */
[----:B------:R-:W3:Y:S01]  /*2710*/  LDCU UR16, c[0x0][0xb0c] ;  /* 0x00016180ff1077ac */ /* 0x000ee20008000800 */
[----:B------:R-:W4:Y:S01]  /*2720*/  LDCU UR17, c[0x0][0xb20] ;  /* 0x00016400ff1177ac */ /* 0x000f220008000800 */
[----:B--2---:R-:W-:Y:S02]  /*2730*/  UIMAD.WIDE.U32 UR10, UR37, UR12, URZ ;  /* 0x0000000c250a72a5 */ /* 0x004fe4000f8e00ff */
[----:B------:R-:W-:Y:S02]  /*2740*/  UIMAD.WIDE.U32 UR8, UR29, UR15, URZ ;  /* 0x0000000f1d0872a5 */ /* 0x000fe4000f8e00ff */
[----:B---3--:R-:W-:Y:S02]  /*2750*/  UISETP.NE.AND UP2, UPT, UR16, 0x1, UPT ;  /* 0x000000011000788c */ /* 0x008fe4000bf45270 */
[----:B------:R-:W-:Y:S01]  /*2760*/  UISETP.NE.AND UP0, UPT, UR14, 0x1, UPT ;  /* 0x000000010e00788c */ /* 0x000fe2000bf05270 */
[----:B------:R-:W-:-:S02]  /*2770*/  UMOV UR7, UR11 ;  /* 0x0000000b00077c82 */ /* 0x000fc40008000000 */
[----:B------:R-:W-:Y:S01]  /*2780*/  UMOV UR4, UR9 ;  /* 0x0000000900047c82 */ /* 0x000fe20008000000 */
[----:B------:R-:W-:Y:S02]  /*2790*/  USHF.R.U32.HI UR7, URZ, UR13, UR7 ;  /* 0x0000000dff077299 */ /* 0x000fe40008011607 */
[----:B----4-:R-:W-:Y:S02]  /*27a0*/  USHF.R.U32.HI UR4, URZ, UR17, UR4 ;  /* 0x00000011ff047299 */ /* 0x010fe40008011604 */
[----:B------:R-:W-:Y:S02]  /*27b0*/  USEL UR7, UR37, UR7, !UP2 ;  /* 0x0000000725077287 */ /* 0x000fe4000d000000 */
[----:B------:R-:W-:-:S04]  /*27c0*/  USEL UR4, UR29, UR4, !UP0 ;  /* 0x000000041d047287 */ /* 0x000fc8000c000000 */
[----:B------:R-:W-:Y:S02]  /*27d0*/  UIADD3 UR8, UPT, UPT, UR7, -UR4, URZ ;  /* 0x8000000407087290 */ /* 0x000fe4000fffe0ff */
[----:B------:R-:W-:Y:S02]  /*27e0*/  UIADD3 UR4, UPT, UPT, -UR7, UR4, URZ ;  /* 0x0000000407047290 */ /* 0x000fe4000fffe1ff */
[----:B------:R-:W-:Y:S02]  /*27f0*/  UIMAD UR29, UR8, UR14, UR29 ;  /* 0x0000000e081d72a4 */ /* 0x000fe4000f8e021d */
[----:B------:R-:W-:-:S12]  /*2800*/  UIMAD UR37, UR4, UR16, UR37 ;  /* 0x00000010042572a4 */ /* 0x000fd8000f8e0225 */
.L_x_41:
[----:B------:R-:W-:Y:S01]  /*2810*/  VIADD R11, R11, 0x1 ;  /* 0x000000010b0b7836 */ /* 0x000fe20000000000 */
[----:B------:R-:W-:Y:S01]  /*2820*/  R2UR UR4, R142 ;  /* 0x000000008e0472ca */ /* 0x000fe200000e0000 */
[----:B------:R-:W-:Y:S01]  /*2830*/  UIADD3 UR20, UPT, UPT, UR29, UR63, URZ ;  /* 0x0000003f1d147290 */ /* 0x000fe2000fffe0ff */
[----:B------:R-:W-:Y:S02]  /*2840*/  PLOP3.LUT P1, PT, PT, PT, PT, 0x80, 0x8 ;  /* 0x000000000008781c */ /* 0x000fe40003f2f070 */
[----:B------:R-:W-:-:S04]  /*2850*/  ISETP.NE.AND P0, PT, R11, 0x2, PT ;  /* 0x000000020b00780c */ /* 0x000fc80003f05270 */
[----:B------:R-:W-:Y:S02]  /*2860*/  SEL R3, RZ, 0x1, P0 ;  /* 0x00000001ff037807 */ /* 0x000fe40000000000 */
[----:B------:R-:W-:Y:S02]  /*2870*/  SEL R11, R11, RZ, P0 ;  /* 0x000000ff0b0b7207 */ /* 0x000fe40000000000 */
[----:B------:R-:W-:Y:S01]  /*2880*/  LOP3.LUT R10, R10, R3, RZ, 0x3c, !PT ;  /* 0x000000030a0a7212 */ /* 0x000fe200078e3cff */
[----:B------:R-:W-:Y:S01]  /*2890*/  UIADD3 UR16, UPT, UPT, UR37, UR4, URZ ;  /* 0x0000000425107290 */ /* 0x000fe2000fffe0ff */
[----:B------:R-:W-:Y:S11]  /*28a0*/  BRA.U UP1, `(.L_x_42) ;  /* 0xfffffff101287547 */ /* 0x000ff6000b83ffff */
[----:B------:R-:W-:Y:S01]  /*28b0*/  UIADD3 UR6, UPT, UPT, UR6, 0x18, URZ ;  /* 0x0000001806067890 */ /* 0x000fe2000fffe0ff */
[----:B------:R-:W-:-:S03]  /*28c0*/  SHF.L.U32 R3, R12, 0x1f, RZ ;  /* 0x0000001f0c037819 */ /* 0x000fc600000006ff */
[----:B------:R-:W-:-:S09]  /*28d0*/  ULEA UR4, UR5, UR6, 0x3 ;  /* 0x0000000605047291 */ /* 0x000fd2000f8e18ff */
[----:B------:R-:W2:Y:S02]  /*28e0*/  SYNCS.PHASECHK.TRANS64.TRYWAIT P0, [UR4], R3 ;  /* 0x00000003ff0075a7 */ /* 0x000ea40008001104 */
[----:B--2---:R-:W-:Y:S05]  /*28f0*/  @!P0 BRA `(.L_x_43) ;  /* 0x0000006400ac8947 */ /* 0x004fea0003800000 */
.L_x_127:
[----:B------:R-:W-:-:S04]  /*2900*/  UIADD3 UR4, UPT, UPT, UR5, 0x1, URZ ;  /* 0x0000000105047890 */ /* 0x000fc8000fffe0ff */
[----:B------:R-:W-:-:S04]  /*2910*/  UISETP.NE.AND UP0, UPT, UR4, 0x3, UPT ;  /* 0x000000030400788c */ /* 0x000fc8000bf05270 */
[----:B------:R-:W-:Y:S02]  /*2920*/  USEL UR7, URZ, 0x1, UP0 ;  /* 0x00000001ff077887 */ /* 0x000fe40008000000 */
[----:B------:R-:W-:-:S04]  /*2930*/  USEL UR4, UR4, URZ, UP0 ;  /* 0x000000ff04047287 */ /* 0x000fc80008000000 */
[----:B------:R-:W-:Y:S01]  /*2940*/  ULEA UR5, UR4, UR6, 0x3 ;  /* 0x0000000604057291 */ /* 0x000fe2000f8e18ff */
[----:B------:R-:W-:-:S04]  /*2950*/  LOP3.LUT R12, R12, UR7, RZ, 0x3c, !PT ;  /* 0x000000070c0c7c12 */ /* 0x000fc8000f8e3cff */
[----:B-1----:R-:W-:-:S04]  /*2960*/  SHF.L.U32 R3, R12, 0x1f, RZ ;  /* 0x0000001f0c037819 */ /* 0x002fc800000006ff */
[----:B------:R-:W1:Y:S02]  /*2970*/  SYNCS.PHASECHK.TRANS64.TRYWAIT P0, [UR5], R3 ;  /* 0x00000003ff0075a7 */ /* 0x000e640008001105 */
[----:B-1----:R-:W-:Y:S05]  /*2980*/  @!P0 BRA `(.L_x_44) ;  /* 0x0000006400a08947 */ /* 0x002fea0003800000 */
.L_x_129:
[----:B------:R-:W-:-:S04]  /*2990*/  UIADD3 UR4, UPT, UPT, UR4, 0x1, URZ ;  /* 0x0000000104047890 */ /* 0x000fc8000fffe0ff */
[----:B------:R-:W-:-:S04]  /*29a0*/  UISETP.NE.AND UP0, UPT, UR4, 0x3, UPT ;  /* 0x000000030400788c */ /* 0x000fc8000bf05270 */
[----:B------:R-:W-:Y:S02]  /*29b0*/  USEL UR5, URZ, 0x1, UP0 ;  /* 0x00000001ff057887 */ /* 0x000fe40008000000 */
[----:B------:R-:W-:-:S04]  /*29c0*/  USEL UR4, UR4, URZ, UP0 ;  /* 0x000000ff04047287 */ /* 0x000fc80008000000 */
[----:B------:R-:W-:Y:S01]  /*29d0*/  ULEA UR4, UR4, UR6, 0x3 ;  /* 0x0000000604047291 */ /* 0x000fe2000f8e18ff */
[----:B-1----:R-:W-:-:S04]  /*29e0*/  LOP3.LUT R3, R12, UR5, RZ, 0x3c, !PT ;  /* 0x000000050c037c12 */ /* 0x002fc8000f8e3cff */
[----:B------:R-:W-:Y:S01]  /*29f0*/  SHF.L.U32 R3, R3, 0x1f, RZ ;  /* 0x0000001f03037819 */ /* 0x000fe200000006ff */
[----:B------:R-:W-:-:S07]  /*2a00*/  IMAD.U32 R0, RZ, RZ, UR4 ;  /* 0x00000004ff007e24 */ /* 0x000fce000f8e00ff */
.L_x_45:
[----:B-1----:R1:W2:Y:S02]  /*2a10*/  SYNCS.PHASECHK.TRANS64.TRYWAIT P0, [R0+URZ], R3 ;  /* 0x00000003000075a7 */ /* 0x0022a400080011ff */
[----:B--2---:R-:W-:Y:S05]  /*2a20*/  @!P0 NANOSLEEP.SYNCS 0x989680 ;  /* 0x009896800000895d */ /* 0x004fea0003900000 */
[----:B------:R-:W2:Y:S02]  /*2a30*/  @!P0 SYNCS.PHASECHK.TRANS64 P0, [R0+URZ], R3 ;  /* 0x00000003000085a7 */ /* 0x000ea400080010ff */
[----:B--2---:R-:W-:Y:S05]  /*2a40*/  @P0 EXIT ;  /* 0x000000000000094d */ /* 0x004fea0003800000 */
[----:B------:R-:W-:Y:S05]  /*2a50*/  BRA `(.L_x_45) ;  /* 0xfffffffc00ec7947 */ /* 0x000fea000383ffff */
.L_x_22:
[----:B------:R-:W-:-:S04]  /*2a60*/  UISETP.NE.AND UP0, UPT, UR46, URZ, UPT ;  /* 0x000000ff2e00728c */ /* 0x000fc8000bf05270 */
[----:B------:R-:W-:-:S09]  /*2a70*/  UISETP.NE.OR UP0, UPT, UR18, 0x1, UP0 ;  /* 0x000000011200788c */ /* 0x000fd20008705670 */
[----:B------:R-:W-:Y:S05]  /*2a80*/  BRA.U UP0, `(.L_x_46) ;  /* 0x0000000500487547 */ /* 0x000fea000b800000 */
[----:B------:R-:W-:Y:S01]  /*2a90*/  ISETP.GE.U32.AND P2, PT, R0, 0x4, PT ;  /* 0x000000040000780c */ /* 0x000fe20003f46070 */
[----:B------:R-:W-:Y:S01]  /*2aa0*/  IMAD.MOV.U32 R12, RZ, RZ, 0x1 ;  /* 0x00000001ff0c7424 */ /* 0x000fe200078e00ff */
[----:B------:R-:W-:Y:S02]  /*2ab0*/  CS2R R10, SRZ ;  /* 0x00000000000a7805 */ /* 0x000fe4000001ff00 */
[----:B------:R-:W-:Y:S01]  /*2ac0*/  CS2R R8, SRZ ;  /* 0x0000000000087805 */ /* 0x000fe2000001ff00 */
[----:B------:R-:W-:Y:S01]  /*2ad0*/  UMOV UR6, 0x400 ;  /* 0x0000040000067882 */ /* 0x000fe20000000000 */
[----:B------:R-:W-:Y:S01]  /*2ae0*/  UMOV UR5, URZ ;  /* 0x000000ff00057c82 */ /* 0x000fe20008000000 */
[----:B------:R-:W-:-:S12]  /*2af0*/  ULEA UR6, UR46, UR6, 0x18 ;  /* 0x000000062e067291 */ /* 0x000fd8000f8ec0ff */
.L_x_50:
[----:B------:R-:W-:Y:S02]  /*2b00*/  LEA R2, R8, UR6, 0x3 ;  /* 0x0000000608027c11 */ /* 0x000fe4000f8e18ff */
[----:B------:R-:W-:-:S03]  /*2b10*/  SHF.L.U32 R5, R9, 0x1f, RZ ;  /* 0x0000001f09057819 */ /* 0x000fc600000006ff */
[----:B------:R-:W-:Y:S01]  /*2b20*/  VIADD R4, R2, 0xd0 ;  /* 0x000000d002047836 */ /* 0x000fe20000000000 */
[----:B------:R-:W1:Y:S02]  /*2b30*/  SYNCS.PHASECHK.TRANS64.TRYWAIT P0, [R2+URZ+0xc0], R5 ;  /* 0x0000c005020075a7 */ /* 0x000e6400080011ff */
[----:B-1----:R-:W-:Y:S05]  /*2b40*/  @!P0 BRA `(.L_x_47) ;  /* 0x0000006400488947 */ /* 0x002fea0003800000 */
.L_x_130:
[----:B------:R-:W-:Y:S01]  /*2b50*/  ULEA UR4, UR5, UR6, 0x3 ;  /* 0x0000000605047291 */ /* 0x000fe2000f8e18ff */
[----:B------:R-:W-:Y:S02]  /*2b60*/  PRMT R4, RZ, 0x654, R4 ;  /* 0x00000654ff047816 */ /* 0x000fe40000000004 */
[----:B-1----:R-:W-:Y:S01]  /*2b70*/  SHF.L.U32 R5, R12, 0x1f, RZ ;  /* 0x0000001f0c057819 */ /* 0x002fe200000006ff */
[----:B------:R-:W-:Y:S01]  /*2b80*/  UIADD3 UR7, UPT, UPT, UR4, 0x60, URZ ;  /* 0x0000006004077890 */ /* 0x000fe2000fffe0ff */
[----:B------:R1:W-:Y:S05]  /*2b90*/  SYNCS.ARRIVE.TRANS64.RED.A1T0 RZ, [R4+URZ], RZ ;  /* 0x000000ff04ff79a7 */ /* 0x0003ea00081004ff */
[----:B------:R-:W-:Y:S01]  /*2ba0*/  IMAD.U32 R7, RZ, RZ, UR7 ;  /* 0x00000007ff077e24 */ /* 0x000fe2000f8e00ff */
[----:B------:R-:W2:Y:S04]  /*2bb0*/  SYNCS.PHASECHK.TRANS64.TRYWAIT P0, [UR4+0x70], R5 ;  /* 0x00007005ff0075a7 */ /* 0x000ea80008001104 */
[----:B------:R-:W-:Y:S01]  /*2bc0*/  PRMT R6, R0, 0x654, R7 ;  /* 0x0000065400067816 */ /* 0x000fe20000000007 */
[----:B-1----:R-:W-:Y:S01]  /*2bd0*/  @!P2 IMAD.MOV.U32 R4, RZ, RZ, 0x10 ;  /* 0x00000010ff04a424 */ /* 0x002fe200078e00ff */
[----:B--2---:R-:W-:Y:S06]  /*2be0*/  @!P0 BRA `(.L_x_48) ;  /* 0x0000006400348947 */ /* 0x004fec0003800000 */
.L_x_132:
[----:B------:R-:W-:Y:S01]  /*2bf0*/  ULEA UR8, UR5, UR6, 0x4 ;  /* 0x0000000605087291 */ /* 0x000fe2000f8e20ff */
[----:B------:R-:W-:Y:S01]  /*2c00*/  SEL R3, R6, R3, !P2 ;  /* 0x0000000306037207 */ /* 0x000fe20005000000 */
[----:B------:R-:W-:Y:S01]  /*2c10*/  UIADD3 UR9, UPT, UPT, UR4, 0x60, URZ ;  /* 0x0000006004097890 */ /* 0x000fe2000fffe0ff */
[----:B-1----:R-:W-:Y:S01]  /*2c20*/  LEA R2, R11, UR6, 0x3 ;  /* 0x000000060b027c11 */ /* 0x002fe2000f8e18ff */
[----:B------:R-:W-:Y:S01]  /*2c30*/  UIADD3 UR8, UPT, UPT, UR8, 0xf0, URZ ;  /* 0x000000f008087890 */ /* 0x000fe2000fffe0ff */
[----:B------:R-:W-:Y:S01]  /*2c40*/  SHF.L.U32 R5, R10, 0x1f, RZ ;  /* 0x0000001f0a057819 */ /* 0x000fe200000006ff */
[----:B------:R1:W-:Y:S01]  /*2c50*/  @!P2 SYNCS.ARRIVE.TRANS64.RED RZ, [R3+URZ], R4 ;  /* 0x0000000403ffa9a7 */ /* 0x0003e200080004ff */
[----:B------:R-:W-:Y:S01]  /*2c60*/  UIADD3 UR4, UPT, UPT, UR5, 0x1, URZ ;  /* 0x0000000105047890 */ /* 0x000fe2000fffe0ff */
[----:B------:R-:W-:-:S03]  /*2c70*/  VIADD R8, R8, 0x1 ;  /* 0x0000000108087836 */ /* 0x000fc60000000000 */
[----:B------:R-:W-:Y:S02]  /*2c80*/  UISETP.NE.AND UP0, UPT, UR4, 0x2, UPT ;  /* 0x000000020400788c */ /* 0x000fe4000bf05270 */
[----:B------:R-:W-:Y:S06]  /*2c90*/  UGETNEXTWORKID.BROADCAST [UR8], [UR9] ;  /* 0x00000000080073ca */ /* 0x000fec0008000100 */
[----:B------:R-:W-:Y:S01]  /*2ca0*/  USEL UR7, URZ, 0x1, UP0 ;  /* 0x00000001ff077887 */ /* 0x000fe20008000000 */
[----:B------:R-:W-:Y:S01]  /*2cb0*/  ISETP.NE.AND P0, PT, R8, 0x2, PT ;  /* 0x000000020800780c */ /* 0x000fe20003f05270 */
[----:B------:R-:W-:Y:S01]  /*2cc0*/  USEL UR5, UR4, URZ, UP0 ;  /* 0x000000ff04057287 */ /* 0x000fe20008000000 */
[----:B------:R-:W2:Y:S03]  /*2cd0*/  SYNCS.PHASECHK.TRANS64.TRYWAIT P1, [R2+URZ+0x60], R5 ;  /* 0x00006005020075a7 */ /* 0x000ea600080211ff */
[----:B------:R-:W-:Y:S01]  /*2ce0*/  LOP3.LUT R12, R12, UR7, RZ, 0x3c, !PT ;  /* 0x000000070c0c7c12 */ /* 0x000fe2000f8e3cff */
[----:B-12---:R-:W-:Y:S07]  /*2cf0*/  @!P1 BRA `(.L_x_49) ;  /* 0x0000006400089947 */ /* 0x006fee0003800000 */
.L_x_133:
[C---:B------:R-:W-:Y:S01]  /*2d00*/  LEA R4, R11.reuse, UR6, 0x4 ;  /* 0x000000060b047c11 */ /* 0x040fe2000f8e20ff */
[----:B-1----:R-:W-:Y:S01]  /*2d10*/  VIADD R2, R2, 0x70 ;  /* 0x0000007002027836 */ /* 0x002fe20000000000 */
[----:B------:R-:W-:Y:S01]  /*2d20*/  SEL R8, R8, RZ, P0 ;  /* 0x000000ff08087207 */ /* 0x000fe20000000000 */
[----:B------:R-:W-:-:S03]  /*2d30*/  VIADD R11, R11, 0x1 ;  /* 0x000000010b0b7836 */ /* 0x000fc60000000000 */
[----:B------:R-:W1:Y:S01]  /*2d40*/  LDS.128 R4, [R4+0xf0] ;  /* 0x0000f00004047984 */ /* 0x000e620000000c00 */
[----:B------:R-:W-:Y:S02]  /*2d50*/  PRMT R2, RZ, 0x654, R2 ;  /* 0x00000654ff027816 */ /* 0x000fe40000000002 */
[C---:B------:R-:W-:Y:S01]  /*2d60*/  ISETP.NE.AND P1, PT, R11.reuse, 0x2, PT ;  /* 0x000000020b00780c */ /* 0x040fe20003f25270 */
[----:B------:R-:W-:Y:S01]  /*2d70*/  @!PT LDS RZ, [RZ] ;  /* 0x00000000fffff984 */ /* 0x000fe20000000800 */
[----:B------:R-:W-:Y:S01]  /*2d80*/  @!PT LDS RZ, [RZ] ;  /* 0x00000000fffff984 */ /* 0x000fe20000000800 */
[----:B------:R-:W-:Y:S01]  /*2d90*/  @!PT LDS RZ, [RZ] ;  /* 0x00000000fffff984 */ /* 0x000fe20000000800 */
[----:B------:R-:W-:Y:S01]  /*2da0*/  @!PT LDS RZ, [RZ] ;  /* 0x00000000fffff984 */ /* 0x000fe20000000800 */
[----:B------:R2:W-:Y:S06]  /*2db0*/  MEMBAR.ALL.CTA ;  /* 0x0000000000007992 */ /* 0x0005ec0000008000 */
[----:B--2---:R-:W2:Y:S01]  /*2dc0*/  FENCE.VIEW.ASYNC.S ;  /* 0x00000000000073c6 */ /* 0x004ea20000000000 */
[----:B------:R-:W-:Y:S01]  /*2dd0*/  SEL R11, R11, RZ, P1 ;  /* 0x000000ff0b0b7207 */ /* 0x000fe20000800000 */
[----:B--2---:R2:W-:Y:S01]  /*2de0*/  SYNCS.ARRIVE.TRANS64.RED.A1T0 RZ, [R2+URZ], RZ ;  /* 0x000000ff02ff79a7 */ /* 0x0045e200081004ff */
[----:B-1----:R-:W-:-:S02]  /*2df0*/  LOP3.LUT P3, RZ, R6, 0x1, RZ, 0xc0, !PT ;  /* 0x0000000106ff7812 */ /* 0x002fc4000786c0ff */
[----:B------:R-:W-:-:S04]  /*2e00*/  SEL R5, RZ, 0x1, P1 ;  /* 0x00000001ff057807 */ /* 0x000fc80000800000 */
[----:B------:R-:W-:Y:S02]  /*2e10*/  LOP3.LUT R10, R10, R5, RZ, 0x3c, !PT ;  /* 0x000000050a0a7212 */ /* 0x000fe400078e3cff */
[----:B--2---:R-:W-:-:S04]  /*2e20*/  SEL R2, RZ, 0x1, P0 ;  /* 0x00000001ff027807 */ /* 0x004fc80000000000 */
[----:B------:R-:W-:Y:S01]  /*2e30*/  LOP3.LUT R9, R9, R2, RZ, 0x3c, !PT ;  /* 0x0000000209097212 */ /* 0x000fe200078e3cff */
[----:B------:R-:W-:Y:S06]  /*2e40*/  @P3 BRA `(.L_x_50) ;  /* 0xfffffffc002c3947 */ /* 0x000fec000383ffff */
[----:B------:R-:W-:Y:S01]  /*2e50*/  ULEA UR4, UR5, UR6, 0x3 ;  /* 0x0000000605047291 */ /* 0x000fe2000f8e18ff */
[----:B------:R-:W-:-:S08]  /*2e60*/  SHF.L.U32 R3, R12, 0x1f, RZ ;  /* 0x0000001f0c037819 */ /* 0x000fd000000006ff */
[----:B------:R-:W1:Y:S02]  /*2e70*/  SYNCS.PHASECHK.TRANS64 P0, [UR4+0x70], R3 ;  /* 0x00007003ff0075a7 */ /* 0x000e640008001004 */
[----:B-1----:R-:W-:Y:S05]  /*2e80*/  @P0 BRA `(.L_x_51) ;  /* 0x0000000000080947 */ /* 0x002fea0003800000 */
[----:B------:R-:W1:Y:S02]  /*2e90*/  SYNCS.PHASECHK.TRANS64.TRYWAIT P0, [UR4+0x70], R3 ;  /* 0x00007003ff0075a7 */ /* 0x000e640008001104 */
[----:B-1----:R-:W-:Y:S05]  /*2ea0*/  @!P0 BRA `(.L_x_52) ;  /* 0x0000006000b08947 */ /* 0x002fea0003800000 */
.L_x_51:
[----:B------:R-:W-:-:S04]  /*2eb0*/  UIADD3 UR7, UPT, UPT, UR5, 0x1, URZ ;  /* 0x0000000105077890 */ /* 0x000fc8000fffe0ff */
[----:B------:R-:W-:-:S04]  /*2ec0*/  UISETP.NE.AND UP0, UPT, UR7, 0x2, UPT ;  /* 0x000000020700788c */ /* 0x000fc8000bf05270 */
[----:B------:R-:W-:Y:S02]  /*2ed0*/  USEL UR8, URZ, 0x1, UP0 ;  /* 0x00000001ff087887 */ /* 0x000fe40008000000 */
[----:B------:R-:W-:-:S04]  /*2ee0*/  USEL UR7, UR7, URZ, UP0 ;  /* 0x000000ff07077287 */ /* 0x000fc80008000000 */
[----:B------:R-:W-:Y:S01]  /*2ef0*/  ULEA UR7, UR7, UR6, 0x3 ;  /* 0x0000000607077291 */ /* 0x000fe2000f8e18ff */
[----:B-1----:R-:W-:-:S04]  /*2f00*/  LOP3.LUT R3, R12, UR8, RZ, 0x3c, !PT ;  /* 0x000000080c037c12 */ /* 0x002fc8000f8e3cff */
[----:B------:R-:W-:-:S04]  /*2f10*/  SHF.L.U32 R0, R3, 0x1f, RZ ;  /* 0x0000001f03007819 */ /* 0x000fc800000006ff */
[----:B------:R-:W1:Y:S02]  /*2f20*/  SYNCS.PHASECHK.TRANS64 P0, [UR7+0x70], R0 ;  /* 0x00007000ff0075a7 */ /* 0x000e640008001007 */
[----:B-1----:R-:W-:Y:S05]  /*2f30*/  @P0 EXIT ;  /* 0x000000000000094d */ /* 0x002fea0003800000 */
[----:B------:R-:W-:Y:S02]  /*2f40*/  SHF.L.U32 R3, R3, 0x1f, RZ ;  /* 0x0000001f03037819 */ /* 0x000fe400000006ff */
[----:B------:R-:W-:-:S07]  /*2f50*/  MOV R0, UR7 ;  /* 0x0000000700007c02 */ /* 0x000fce0008000f00 */
.L_x_53:
[----:B-1----:R1:W2:Y:S02]  /*2f60*/  SYNCS.PHASECHK.TRANS64.TRYWAIT P0, [R0+URZ+0x70], R3 ;  /* 0x00007003000075a7 */ /* 0x0022a400080011ff */
[----:B--2---:R-:W-:Y:S05]  /*2f70*/  @!P0 NANOSLEEP.SYNCS 0x989680 ;  /* 0x009896800000895d */ /* 0x004fea0003900000 */
[----:B------:R-:W2:Y:S02]  /*2f80*/  @!P0 SYNCS.PHASECHK.TRANS64 P0, [R0+URZ+0x70], R3 ;  /* 0x00007003000085a7 */ /* 0x000ea400080010ff */
[----:B--2---:R-:W-:Y:S05]  /*2f90*/  @P0 EXIT ;  /* 0x000000000000094d */ /* 0x004fea0003800000 */
[----:B------:R-:W-:Y:S05]  /*2fa0*/  BRA `(.L_x_53) ;  /* 0xfffffffc00ec7947 */ /* 0x000fea000383ffff */
.L_x_46:
[----:B------:R-:W-:Y:S05]  /*2fb0*/  BRA.U UP4, `(.L_x_54) ;  /* 0x0000001104a07547 */ /* 0x000fea000b800000 */
[----:B------:R-:W-:Y:S01]  /*2fc0*/  UMOV UR4, 0x40 ;  /* 0x0000004000047882 */ /* 0x000fe20000000000 */
[----:B------:R-:W-:Y:S01]  /*2fd0*/  NOP ;  /* 0x0000000000007918 */ /* 0x000fe20000000000 */
[----:B------:R-:W-:Y:S01]  /*2fe0*/  ULEA UR5, UR46, UR4, 0x18 ;  /* 0x000000042e057291 */ /* 0x000fe2000f8ec0ff */
[----:B------:R-:W-:Y:S02]  /*2ff0*/  UMOV UR6, 0x400 ;  /* 0x0000040000067882 */ /* 0x000fe40000000000 */
[----:B------:R-:W-:-:S06]  /*3000*/  ULEA UR6, UR46, UR6, 0x18 ;  /* 0x000000062e067291 */ /* 0x000fcc000f8ec0ff */
[----:B------:R-:W1:Y:S02]  /*3010*/  LDS.U8 R0, [UR5+0x1c] ;  /* 0x00001c05ff007984 */ /* 0x000e640008000000 */
[----:B-1----:R-:W-:-:S13]  /*3020*/  ISETP.NE.AND P0, PT, R0, RZ, PT ;  /* 0x000000ff0000720c */ /* 0x002fda0003f05270 */
[----:B------:R-:W-:Y:S05]  /*3030*/  @P0 BRA `(.L_x_55) ;  /* 0x0000000400080947 */ /* 0x000fea0003800000 */
[----:B------:R-:W-:Y:S02]  /*3040*/  UISETP.NE.U32.AND UP1, UPT, UR33, 0x1, UPT ;  /* 0x000000012100788c */ /* 0x000fe4000bf25070 */
[----:B------:R-:W-:-:S07]  /*3050*/  UIADD3 UR7, UPT, UPT, UR5, 0x8, URZ ;  /* 0x0000000805077890 */ /* 0x000fce000fffe0ff */
[----:B------:R-:W-:Y:S05]  /*3060*/  BRA.U !UP1, `(.L_x_56) ;  /* 0x00000001099c7547 */ /* 0x000fea000b800000 */
[----:B------:R-:W-:Y:S01]  /*3070*/  ELECT P0, URZ, PT ;  /* 0x0000000000ff782f */ /* 0x000fe20003800000 */
[----:B------:R-:W-:-:S12]  /*3080*/  BSSY B0, `(.L_x_56) ;  /* 0x0000025000007945 */ /* 0x000fd80003800000 */
[----:B------:R-:W-:Y:S05]  /*3090*/  @!P0 BRA `(.L_x_57) ;  /* 0x00000000008c8947 */ /* 0x000fea0003800000 */
[----:B------:R-:W-:-:S05]  /*30a0*/  UMOV UR4, 0x10 ;  /* 0x0000001000047882 */ /* 0x000fca0000000000 */
[----:B------:R-:W-:Y:S04]  /*30b0*/  DEPBAR.LE SB1, 0x36 ;  /* 0x00009d800000791a */ /* 0x000fe80000000000 */
[----:B------:R-:W1:Y:S02]  /*30c0*/  UTCATOMSWS.2CTA.FIND_AND_SET.ALIGN UP0, UR4, UR4 ;  /* 0x00000004000475e3 */ /* 0x000e640008200800 */
[----:B-1----:R-:W-:Y:S01]  /*30d0*/  MOV R11, UR4 ;  /* 0x00000004000b7c02 */ /* 0x002fe20008000f00 */
[----:B------:R-:W-:Y:S06]  /*30e0*/  BRA.U UP0, `(.L_x_58) ;  /* 0x0000000100187547 */ /* 0x000fec000b800000 */
.L_x_59:
[----:B------:R-:W-:Y:S05]  /*30f0*/  NANOSLEEP 0x64 ;  /* 0x000000640000795d */ /* 0x000fea0003800000 */
[----:B------:R-:W-:-:S05]  /*3100*/  UMOV UR4, 0x10 ;  /* 0x0000001000047882 */ /* 0x000fca0000000000 */
[----:B------:R-:W-:Y:S04]  /*3110*/  DEPBAR.LE SB1, 0x36 ;  /* 0x00009d800000791a */ /* 0x000fe80000000000 */
[----:B------:R-:W1:Y:S02]  /*3120*/  UTCATOMSWS.2CTA.FIND_AND_SET.ALIGN UP0, UR4, UR4 ;  /* 0x00000004000475e3 */ /* 0x000e640008200800 */
[----:B-1----:R-:W-:Y:S01]  /*3130*/  MOV R11, UR4 ;  /* 0x00000004000b7c02 */ /* 0x002fe20008000f00 */
[----:B------:R-:W-:Y:S05]  /*3140*/  BRA.U !UP0, `(.L_x_59) ;  /* 0xfffffffd08e87547 */ /* 0x000fea000b83ffff */
.L_x_58:
[----:B------:R-:W1:Y:S01]  /*3150*/  LDS R7, [UR5+0x10] ;  /* 0x00001005ff077984 */ /* 0x000e620008000800 */
[----:B------:R-:W-:Y:S01]  /*3160*/  IMAD.U32 R5, RZ, RZ, UR6 ;  /* 0x00000006ff057e24 */ /* 0x000fe2000f8e00ff */
[----:B------:R-:W-:-:S03]  /*3170*/  MOV R4, UR34 ;  /* 0x0000002200047c02 */ /* 0x000fc60008000f00 */
[----:B------:R-:W-:Y:S01]  /*3180*/  VIADD R5, R5, 0x110 ;  /* 0x0000011005057836 */ /* 0x000fe20000000000 */
[----:B-1----:R-:W-:-:S04]  /*3190*/  SHF.L.U32 R7, R7, 0x1f, RZ ;  /* 0x0000001f07077819 */ /* 0x002fc800000006ff */
[----:B------:R-:W1:Y:S02]  /*31a0*/  SYNCS.PHASECHK.TRANS64.TRYWAIT P0, [UR5+0x8], R7 ;  /* 0x00000807ff0075a7 */ /* 0x000e640008001105 */
[----:B-1----:R-:W-:Y:S05]  /*31b0*/  @P0 BRA `(.L_x_60) ;  /* 0x0000000000080947 */ /* 0x002fea0003800000 */
[----:B------:R-:W1:Y:S02]  /*31c0*/  SYNCS.PHASECHK.TRANS64.TRYWAIT P0, [UR5+0x8], R7 ;  /* 0x00000807ff0075a7 */ /* 0x000e640008001105 */
[----:B-1----:R-:W-:Y:S05]  /*31d0*/  @!P0 BRA `(.L_x_61) ;  /* 0x0000005c00fc8947 */ /* 0x002fea0003800000 */
.L_x_60:
[----:B-1----:R-:W-:Y:S01]  /*31e0*/  HFMA2 R0, -RZ, RZ, 0, 5.9604644775390625e-08 ;  /* 0x00000001ff007431 */ /* 0x002fe200000001ff */
[----:B------:R-:W-:Y:S01]  /*31f0*/  UPRMT UR4, UR34, 0x654, UR7 ;  /* 0x0000065422047896 */ /* 0x000fe20008000007 */
[----:B------:R-:W-:Y:S01]  /*3200*/  IMAD.MOV.U32 R8, RZ, RZ, 0xffff ;  /* 0x0000ffffff087424 */ /* 0x000fe200078e00ff */
[----:B------:R-:W-:Y:S01]  /*3210*/  PRMT R4, R4, 0x654, R5 ;  /* 0x0000065404047816 */ /* 0x000fe20000000005 */
[----:B------:R-:W-:Y:S02]  /*3220*/  IMAD.MOV.U32 R6, RZ, RZ, 0x4 ;  /* 0x00000004ff067424 */ /* 0x000fe400078e00ff */
[----:B------:R-:W-:Y:S01]  /*3230*/  IMAD.SHL.U32 R9, R11, 0x20, RZ ;  /* 0x000000200b097824 */ /* 0x000fe200078e00ff */
[----:B------:R-:W-:Y:S02]  /*3240*/  MOV R5, UR4 ;  /* 0x0000000400057c02 */ /* 0x000fe40008000f00 */
[-C--:B------:R-:W-:Y:S01]  /*3250*/  SHF.L.U32 R8, R8, R11.reuse, RZ ;  /* 0x0000000b08087219 */ /* 0x080fe200000006ff */
[----:B------:R1:W-:Y:S01]  /*3260*/  SYNCS.ARRIVE.TRANS64.RED RZ, [UR4], R6 ;  /* 0x00000006ffff79a7 */ /* 0x0003e20008000404 */
[----:B------:R-:W-:Y:S01]  /*3270*/  SHF.L.U32 R7, R0, R11, RZ ;  /* 0x0000000b00077219 */ /* 0x000fe200000006ff */
[----:B------:R1:W-:Y:S04]  /*3280*/  STS [UR6+0x110], R9 ;  /* 0x00011009ff007988 */ /* 0x0003e80008000806 */
[----:B------:R1:W-:Y:S04]  /*3290*/  STAS [R4.64], R11 ;  /* 0x0000000b04007dbd */ /* 0x0003e8000c0008ff */
[----:B------:R1:W-:Y:S04]  /*32a0*/  ATOMS.OR RZ, [UR5+0x14], R8 ;  /* 0x00001408ffff798c */ /* 0x0003e8000b000005 */
[----:B------:R1:W-:Y:S04]  /*32b0*/  ATOMS.OR RZ, [UR5+0x18], R7 ;  /* 0x00001807ffff798c */ /* 0x0003e8000b000005 */
[----:B------:R1:W-:Y:S02]  /*32c0*/  ATOMS.XOR RZ, [UR5+0x10], R0 ;  /* 0x00001000ffff798c */ /* 0x0003e4000b800005 */
.L_x_57:
[----:B------:R-:W-:Y:S05]  /*32d0*/  BSYNC B0 ;  /* 0x0000000000007941 */ /* 0x000fea0003800000 */
.L_x_56:
[----:B------:R-:W-:Y:S05]  /*32e0*/  BRA.U UP1, `(.L_x_62) ;  /* 0x00000001016c7547 */ /* 0x000fea000b800000 */
[----:B------:R-:W-:-:S03]  /*32f0*/  UMOV UR4, 0xffffffff ;  /* 0xffffffff00047882 */ /* 0x000fc60000000000 */
[----:B------:R-:W-:Y:S05]  /*3300*/  BRA.DIV UR4, `(.L_x_63) ;  /* 0x0000005e04c87947 */ /* 0x000fea000b800000 */
[----:B------:R-:W-:-:S13]  /*3310*/  ELECT P0, URZ, PT ;  /* 0x0000000000ff782f */ /* 0x000fda0003800000 */
.L_x_137:
[----:B------:R-:W-:Y:S05]  /*3320*/  @!P0 BRA `(.L_x_62) ;  /* 0x00000000005c8947 */ /* 0x000fea0003800000 */
[----:B-1----:R-:W1:Y:S02]  /*3330*/  LDS R5, [UR5+0x10] ;  /* 0x00001005ff057984 */ /* 0x002e640008000800 */
[----:B-1----:R-:W-:-:S04]  /*3340*/  SHF.L.U32 R5, R5, 0x1f, RZ ;  /* 0x0000001f05057819 */ /* 0x002fc800000006ff */
[----:B------:R-:W1:Y:S02]  /*3350*/  SYNCS.PHASECHK.TRANS64.TRYWAIT P0, [UR5+0x8], R5 ;  /* 0x00000805ff0075a7 */ /* 0x000e640008001105 */
[----:B-1----:R-:W-:Y:S05]  /*3360*/  @P0 BRA `(.L_x_64) ;  /* 0x0000000000080947 */ /* 0x002fea0003800000 */
[----:B------:R-:W1:Y:S02]  /*3370*/  SYNCS.PHASECHK.TRANS64.TRYWAIT P0, [UR5+0x8], R5 ;  /* 0x00000805ff0075a7 */ /* 0x000e640008001105 */
[----:B-1----:R-:W-:Y:S05]  /*3380*/  @!P0 BRA `(.L_x_65) ;  /* 0x0000005c00cc8947 */ /* 0x002fea0003800000 */
.L_x_64:
[----:B------:R-:W2:Y:S01]  /*3390*/  LDS R7, [UR6+0x110] ;  /* 0x00011006ff077984 */ /* 0x000ea20008000800 */
[----:B-1----:R-:W-:Y:S02]  /*33a0*/  HFMA2 R0, -RZ, RZ, 0, 5.9604644775390625e-08 ;  /* 0x00000001ff007431 */ /* 0x002fe400000001ff */
[----:B------:R-:W-:Y:S01]  /*33b0*/  IMAD.MOV.U32 R4, RZ, RZ, 0xffff ;  /* 0x0000ffffff047424 */ /* 0x000fe200078e00ff */
[----:B------:R-:W-:Y:S01]  /*33c0*/  UPRMT UR4, UR34, 0x654, UR7 ;  /* 0x0000065422047896 */ /* 0x000fe20008000007 */
[----:B--2---:R-:W-:-:S03]  /*33d0*/  IMAD.SHL.U32 R5, R7, 0x20, RZ ;  /* 0x0000002007057824 */ /* 0x004fc600078e00ff */
[-C--:B------:R-:W-:Y:S02]  /*33e0*/  SHF.L.U32 R4, R4, R7.reuse, RZ ;  /* 0x0000000704047219 */ /* 0x080fe400000006ff */
[----:B------:R-:W-:Y:S01]  /*33f0*/  SHF.L.U32 R7, R0, R7, RZ ;  /* 0x0000000700077219 */ /* 0x000fe200000006ff */
[----:B------:R2:W-:Y:S04]  /*3400*/  STS [UR6+0x110], R5 ;  /* 0x00011005ff007988 */ /* 0x0005e80008000806 */
[----:B------:R2:W-:Y:S04]  /*3410*/  ATOMS.OR RZ, [UR5+0x14], R4 ;  /* 0x00001404ffff798c */ /* 0x0005e8000b000005 */
[----:B------:R2:W-:Y:S01]  /*3420*/  ATOMS.OR RZ, [UR5+0x18], R7 ;  /* 0x00001807ffff798c */ /* 0x0005e2000b000005 */
[----:B------:R-:W-:Y:S03]  /*3430*/  SYNCS.ARRIVE.TRANS64.RED.A1T0 RZ, [UR4], RZ ;  /* 0x000000ffffff79a7 */ /* 0x000fe60008100404 */
[----:B------:R2:W-:Y:S01]  /*3440*/  ATOMS.XOR RZ, [UR5+0x10], R0 ;  /* 0x00001000ffff798c */ /* 0x0005e2000b800005 */
[----:B------:R-:W-:Y:S05]  /*3450*/  BRA `(.L_x_62) ;  /* 0x0000000000107947 */ /* 0x000fea0003800000 */
.L_x_55:
[----:B------:R-:W-:Y:S02]  /*3460*/  MOV R0, 0xffffffff ;  /* 0xffffffff00007802 */ /* 0x000fe40000000f00 */
[----:B------:R-:W-:-:S03]  /*3470*/  MOV R4, 0x34a0 ;  /* 0x000034a000047802 */ /* 0x000fc60000000f00 */
[----:B------:R1:W-:Y:S04]  /*3480*/  STS [UR6+0x110], R0 ;  /* 0x00011000ff007988 */ /* 0x0003e80008000806 */
[----:B-1---5:R-:W-:Y:S05]  /*3490*/  CALL.REL.NOINC `($__internal_1_$__cuda_sm10x_tcgen05_guardrail_trap_phase_invalid_during_alloc) ;  /* 0x0000006400147944 */ /* 0x022fea0003c00000 */
.L_x_62:
[----:B------:R-:W-:Y:S05]  /*34a0*/  WARPSYNC.ALL ;  /* 0x0000000000007948 */ /* 0x000fea0003800000 */
[----:B------:R-:W3:Y:S01]  /*34b0*/  S2UR UR4, SR_CgaCtaId ;  /* 0x00000000000479c3 */ /* 0x000ee20000008800 */
[----:B------:R-:W-:Y:S01]  /*34c0*/  UMOV UR17, 0x400 ;  /* 0x0000040000117882 */ /* 0x000fe20000000000 */
[----:B------:R-:W-:-:S06]  /*34d0*/  NOP ;  /* 0x0000000000007918 */ /* 0x000fcc0000000000 */
[----:B------:R-:W-:Y:S06]  /*34e0*/  BAR.ARV 0x6, 0xa0 ;  /* 0x0182800000007b1d */ /* 0x000fec0000002000 */
[----:B------:R-:W4:Y:S01]  /*34f0*/  LDCU UR6, c[0x0][0x38c] ;  /* 0x00007180ff0677ac */ /* 0x000f220008000800 */
[----:B------:R-:W-:Y:S01]  /*3500*/  LOP3.LUT R3, R3, 0xffff, RZ, 0xc0, !PT ;  /* 0x0000ffff03037812 */ /* 0x000fe200078ec0ff */
[----:B-1----:R-:W-:Y:S01]  /*3510*/  IMAD.MOV.U32 R9, RZ, RZ, 0x1 ;  /* 0x00000001ff097424 */ /* 0x002fe200078e00ff */
[----:B------:R-:W-:Y:S01]  /*3520*/  LOP3.LUT R2, R2, 0xffff, RZ, 0xc0, !PT ;  /* 0x0000ffff02027812 */ /* 0x000fe200078ec0ff */
[----:B------:R-:W-:Y:S01]  /*3530*/  IMAD.MOV.U32 R8, RZ, RZ, RZ ;  /* 0x000000ffff087224 */ /* 0x000fe200078e00ff */
[----:B------:R-:W-:Y:S01]  /*3540*/  R2UR UR20, R3 ;  /* 0x00000000031472ca */ /* 0x000fe200000e0000 */
[----:B------:R-:W-:Y:S01]  /*3550*/  UMOV UR24, URZ ;  /* 0x000000ff00187c82 */ /* 0x000fe20008000000 */
[----:B------:R-:W-:-:S02]  /*3560*/  R2UR UR30, R2 ;  /* 0x00000000021e72ca */ /* 0x000fc400000e0000 */
[----:B------:R-:W-:Y:S01]  /*3570*/  CS2R R2, SRZ ;  /* 0x0000000000027805 */ /* 0x000fe2000001ff00 */
[----:B------:R-:W-:Y:S01]  /*3580*/  UMOV UR15, URZ ;  /* 0x000000ff000f7c82 */ /* 0x000fe20008000000 */
[----:B---3--:R-:W-:Y:S01]  /*3590*/  ULEA UR17, UR4, UR17, 0x18 ;  /* 0x0000001104117291 */ /* 0x008fe2000f8ec0ff */
[----:B------:R-:W-:Y:S01]  /*35a0*/  UMOV UR14, URZ ;  /* 0x000000ff000e7c82 */ /* 0x000fe20008000000 */
[----:B------:R-:W-:Y:S02]  /*35b0*/  UISETP.NE.AND UP3, UPT, UR33, URZ, UPT ;  /* 0x000000ff2100728c */ /* 0x000fe4000bf65270 */
[----:B------:R-:W-:Y:S02]  /*35c0*/  UIADD3 UR5, UPT, UPT, UR17, 0x8400, URZ ;  /* 0x0000840011057890 */ /* 0x000fe4000fffe0ff */
[----:B------:R-:W-:-:S03]  /*35d0*/  UIADD3 UR4, UPT, UPT, UR17, 0xe400, URZ ;  /* 0x0000e40011047890 */ /* 0x000fc6000fffe0ff */
[----:B--2---:R-:W1:Y:S01]  /*35e0*/  LDS R0, [UR17+0x110] ;  /* 0x00011011ff007984 */ /* 0x004e620008000800 */
[----:B----4-:R-:W-:Y:S02]  /*35f0*/  UIADD3 UR6, UPT, UPT, UR6, 0x3f, URZ ;  /* 0x0000003f06067890 */ /* 0x010fe4000fffe0ff */
[----:B------:R-:W-:Y:S02]  /*3600*/  USHF.R.U32.HI UR5, URZ, 0x4, UR5 ;  /* 0x00000004ff057899 */ /* 0x000fe40008011605 */
[----:B------:R-:W-:Y:S02]  /*3610*/  USHF.R.S32.HI UR25, URZ, 0x1f, UR6 ;  /* 0x0000001fff197899 */ /* 0x000fe40008011406 */
[----:B------:R-:W-:Y:S02]  /*3620*/  USHF.R.U32.HI UR4, URZ, 0x4, UR4 ;  /* 0x00000004ff047899 */ /* 0x000fe40008011604 */
[----:B------:R-:W-:Y:S02]  /*3630*/  ULEA.HI UR25, UR25, UR6, URZ, 0x6 ;  /* 0x0000000619197291 */ /* 0x000fe4000f8f30ff */
[----:B------:R-:W-:-:S02]  /*3640*/  ULOP3.LUT UR5, UR5, 0x3fff, URZ, 0xc0, !UPT ;  /* 0x00003fff05057892 */ /* 0x000fc4000f8ec0ff */
[----:B------:R-:W-:Y:S02]  /*3650*/  USHF.R.S32.HI UR25, URZ, 0x6, UR25 ;  /* 0x00000006ff197899 */ /* 0x000fe40008011419 */
[----:B------:R-:W-:Y:S02]  /*3660*/  ULOP3.LUT UR22, UR4, 0x3fff, URZ, 0xc0, !UPT ;  /* 0x00003fff04167892 */ /* 0x000fe4000f8ec0ff */
[----:B------:R-:W-:Y:S02]  /*3670*/  UISETP.LT.AND UP0, UPT, UR25, 0x1, UPT ;  /* 0x000000011900788c */ /* 0x000fe4000bf01270 */
[----:B------:R-:W-:Y:S02]  /*3680*/  ULOP3.LUT UR21, UR5, 0x10000, URZ, 0xfc, !UPT ;  /* 0x0001000005157892 */ /* 0x000fe4000f8efcff */
[----:B------:R-:W-:Y:S02]  /*3690*/  ULOP3.LUT UR22, UR22, 0x10000, URZ, 0xfc, !UPT ;  /* 0x0001000016167892 */ /* 0x000fe4000f8efcff */
[----:B------:R-:W-:Y:S01]  /*36a0*/  USEL UR31, UR25, 0x1, !UP0 ;  /* 0x00000001191f7887 */ /* 0x000fe2000c000000 */
[----:B------:R-:W-:Y:S01]  /*36b0*/  UMOV UR28, 0x0 ;  /* 0x00000000001c7882 */ /* 0x000fe20000000000 */
[----:B------:R-:W-:Y:S01]  /*36c0*/  UMOV UR29, 0x102004a0 ;  /* 0x102004a0001d7882 */ /* 0x000fe20000000000 */
[----:B------:R-:W-:Y:S01]  /*36d0*/  UMOV UR26, 0x0 ;  /* 0x00000000001a7882 */ /* 0x000fe20000000000 */
[----:B------:R-:W-:Y:S01]  /*36e0*/  UMOV UR27, 0x102004a0 ;  /* 0x102004a0001b7882 */ /* 0x000fe20000000000 */
[----:B-1----:R-:W-:-:S15]  /*36f0*/  R2UR UR32, R0 ;  /* 0x00000000002072ca */ /* 0x002fde00000e0000 */
.L_x_73:
[C---:B------:R-:W-:Y:S02]  /*3700*/  LEA R0, R8.reuse, UR17, 0x3 ;  /* 0x0000001108007c11 */ /* 0x040fe4000f8e18ff */
[----:B------:R-:W-:Y:S02]  /*3710*/  SHF.L.U32 R5, R3, 0x1f, RZ ;  /* 0x0000001f03057819 */ /* 0x000fe400000006ff */
[----:B------:R-:W-:Y:S02]  /*3720*/  LEA R4, R8, UR17, 0x4 ;  /* 0x0000001108047c11 */ /* 0x000fe4000f8e20ff */
[----:B------:R-:W1:Y:S02]  /*3730*/  SYNCS.PHASECHK.TRANS64.TRYWAIT P0, [R0+URZ+0x60], R5 ;  /* 0x00006005000075a7 */ /* 0x000e6400080011ff */
[----:B-1-3--:R-:W-:Y:S05]  /*3740*/  @!P0 BRA `(.L_x_66) ;  /* 0x0000005800f48947 */ /* 0x00afea0003800000 */
.L_x_138:
[----:B-1----:R-:W1:Y:S01]  /*3750*/  LDS.128 R4, [R4+0xf0] ;  /* 0x0000f00004047984 */ /* 0x002e620000000c00 */
[----:B------:R-:W-:Y:S02]  /*3760*/  VIADD R0, R0, 0x70 ;  /* 0x0000007000007836 */ /* 0x000fe40000000000 */
[----:B------:R-:W-:Y:S01]  /*3770*/  VIADD R8, R8, 0x1 ;  /* 0x0000000108087836 */ /* 0x000fe20000000000 */
[----:B------:R-:W-:Y:S01]  /*3780*/  @!PT LDS RZ, [RZ] ;  /* 0x00000000fffff984 */ /* 0x000fe20000000800 */
[----:B------:R-:W-:Y:S01]  /*3790*/  @!PT LDS RZ, [RZ] ;  /* 0x00000000fffff984 */ /* 0x000fe20000000800 */
[----:B------:R-:W-:Y:S01]  /*37a0*/  @!PT LDS RZ, [RZ] ;  /* 0x00000000fffff984 */ /* 0x000fe20000000800 */
[----:B------:R-:W-:Y:S01]  /*37b0*/  @!PT LDS RZ, [RZ] ;  /* 0x00000000fffff984 */ /* 0x000fe20000000800 */
[----:B------:R2:W-:Y:S06]  /*37c0*/  MEMBAR.ALL.CTA ;  /* 0x0000000000007992 */ /* 0x0005ec0000008000 */
[----:B--2---:R-:W2:Y:S01]  /*37d0*/  FENCE.VIEW.ASYNC.S ;  /* 0x00000000000073c6 */ /* 0x004ea20000000000 */
[----:B------:R-:W-:-:S04]  /*37e0*/  PRMT R0, RZ, 0x654, R0 ;  /* 0x00000654ff007816 */ /* 0x000fc80000000000 */
[----:B--2---:R2:W-:Y:S01]  /*37f0*/  SYNCS.ARRIVE.TRANS64.RED.A1T0 RZ, [R0+URZ], RZ ;  /* 0x000000ff00ff79a7 */ /* 0x0045e200081004ff */
[----:B-1----:R-:W-:Y:S01]  /*3800*/  LOP3.LUT P1, RZ, R6, 0x1, RZ, 0xc0, !PT ;  /* 0x0000000106ff7812 */ /* 0x002fe2000782c0ff */
[----:B--2---:R-:W-:-:S12]  /*3810*/  BRA.U UP3, `(.L_x_67) ;  /* 0x0000000103e07547 */ /* 0x004fd8000b800000 */
[----:B------:R-:W1:Y:S01]  /*3820*/  LDCU UR4, c[0x0][0x38c] ;  /* 0x00007180ff0477ac */ /* 0x000e620008000800 */
[----:B------:R-:W-:Y:S02]  /*3830*/  PLOP3.LUT P2, PT, PT, PT, PT, 0x80, 0x8 ;  /* 0x000000000008781c */ /* 0x000fe40003f4f070 */
[----:B------:R-:W-:Y:S01]  /*3840*/  SHF.L.U32 R5, R9, 0x1f, RZ ;  /* 0x0000001f09057819 */ /* 0x000fe200000006ff */
[----:B------:R-:W-:Y:S02]  /*3850*/  ULEA UR23, UR24, UR17, 0x3 ;  /* 0x0000001118177291 */ /* 0x000fe4000f8e18ff */
[----:B------:R-:W-:Y:S02]  /*3860*/  ULEA UR18, UR24, UR32, 0x7 ;  /* 0x0000002018127291 */ /* 0x000fe4000f8e38ff */
[----:B-1----:R-:W-:-:S06]  /*3870*/  UISETP.GE.AND UP0, UPT, UR4, 0x1, UPT ;  /* 0x000000010400788c */ /* 0x002fcc000bf06270 */
[----:B------:R-:W-:-:S05]  /*3880*/  PLOP3.LUT P0, PT, PT, PT, UP0, 0x80, 0x8 ;  /* 0x000000000008781c */ /* 0x000fca0003f0f008 */
[----:B------:R-:W-:-:S08]  /*3890*/  @UP0 ULEA UR4, UR15, UR17, 0x3 ;  /* 0x000000110f040291 */ /* 0x000fd0000f8e18ff */
[----:B------:R-:W-:-:S04]  /*38a0*/  @P0 SHF.L.U32 R0, R2, 0x1f, RZ ;  /* 0x0000001f02000819 */ /* 0x000fc800000006ff */
[----:B------:R1:W2:Y:S01]  /*38b0*/  @P0 SYNCS.PHASECHK.TRANS64.TRYWAIT P2, [UR4], R0 ;  /* 0x00000000ff0005a7 */ /* 0x0002a20008041104 */
[----:B------:R-:W3:Y:S02]  /*38c0*/  SYNCS.PHASECHK.TRANS64.TRYWAIT P0, [UR23+0xa0], R5 ;  /* 0x0000a005ff0075a7 */ /* 0x000ee40008001117 */
[----:B-123--:R-:W-:Y:S05]  /*38d0*/  @!P0 BRA `(.L_x_68) ;  /* 0x0000005800a48947 */ /* 0x00efea0003800000 */
.L_x_140:
[----:B------:R-:W-:Y:S01]  /*38e0*/  UMOV UR19, UR14 ;  /* 0x0000000e00137c82 */ /* 0x000fe20008000000 */
[----:B------:R-:W-:Y:S05]  /*38f0*/  BRA.U !UP0, `(.L_x_69) ;  /* 0x0000000108987547 */ /* 0x000fea000b800000 */
[----:B------:R-:W-:Y:S02]  /*3900*/  UIADD3 UR19, UPT, UPT, UR31, UR14, URZ ;  /* 0x0000000e1f137290 */ /* 0x000fe4000fffe0ff */
[----:B------:R-:W-:Y:S01]  /*3910*/  UPLOP3.LUT UP2, UPT, UPT, UPT, UPT, 0x40, 0x4 ;  /* 0x000000000004789c */ /* 0x000fe20003f4e870 */
[----:B------:R-:W-:Y:S01]  /*3920*/  UMOV UR16, UR25 ;  /* 0x0000001900107c82 */ /* 0x000fe20008000000 */
[----:B------:R-:W-:-:S09]  /*3930*/  UMOV UR6, UR15 ;  /* 0x0000000f00067c82 */ /* 0x000fd20008000000 */
.L_x_72:
[----:B--2---:R-:W-:Y:S01]  /*3940*/  ULEA UR5, UR6, UR17, 0x3 ;  /* 0x0000001106057291 */ /* 0x004fe2000f8e18ff */
[----:B---3--:R-:W-:Y:S11]  /*3950*/  @P2 BRA `(.L_x_70) ;  /* 0x00000000000c2947 */ /* 0x008ff60003800000 */
[----:B-1----:R-:W-:Y:S04]  /*3960*/  SHF.L.U32 R5, R2, 0x1f, RZ ;  /* 0x0000001f02057819 */ /* 0x002fe800000006ff */
[----:B------:R-:W1:Y:S02]  /*3970*/  SYNCS.PHASECHK.TRANS64.TRYWAIT P0, [UR5], R5 ;  /* 0x00000005ff0075a7 */ /* 0x000e640008001105 */
[----:B-1----:R-:W-:Y:S05]  /*3980*/  @!P0 BRA `(.L_x_71) ;  /* 0x0000005800908947 */ /* 0x002fea0003800000 */
.L_x_70:
[----:B------:R-:W-:Y:S01]  /*3990*/  UISETP.NE.AND UP0, UPT, UR16, 0x1, UPT ;  /* 0x000000011000788c */ /* 0x000fe2000bf05270 */
[----:B------:R-:W-:Y:S01]  /*39a0*/  PLOP3.LUT P2, PT, PT, PT, PT, 0x80, 0x8 ;  /* 0x000000000008781c */ /* 0x000fe20003f4f070 */
[----:B------:R-:W-:Y:S02]  /*39b0*/  UIADD3 UR4, UPT, UPT, UR6, 0x1, URZ ;  /* 0x0000000106047890 */ /* 0x000fe4000fffe0ff */
[----:B------:R-:W-:Y:S02]  /*39c0*/  ULEA UR12, UR6, UR22, 0x8 ;  /* 0x00000016060c7291 */ /* 0x000fe4000f8e40ff */
[----:B------:R-:W-:Y:S01]  /*39d0*/  UISETP.NE.AND UP1, UPT, UR4, 0x3, UPT ;  /* 0x000000030400788c */ /* 0x000fe2000bf25270 */
[----:B------:R-:W-:Y:S01]  /*39e0*/  PLOP3.LUT P0, PT, PT, PT, UP0, 0x80, 0x8 ;  /* 0x000000000008781c */ /* 0x000fe20003f0f008 */
[----:B------:R-:W-:Y:S02]  /*39f0*/  UIADD3 UR10, UPT, UPT, UR12, 0x2, URZ ;  /* 0x000000020c0a7890 */ /* 0x000fe4000fffe0ff */
[----:B------:R-:W-:Y:S02]  /*3a00*/  USEL UR7, URZ, 0x1, UP1 ;  /* 0x00000001ff077887 */ /* 0x000fe40008800000 */
[----:B------:R-:W-:Y:S02]  /*3a10*/  USEL UR15, UR4, URZ, UP1 ;  /* 0x000000ff040f7287 */ /* 0x000fe40008800000 */
[----:B------:R-:W-:Y:S02]  /*3a20*/  UIADD3 UR14, UPT, UPT, UR14, 0x1, URZ ;  /* 0x000000010e0e7890 */ /* 0x000fe4000fffe0ff */
[----:B------:R-:W-:Y:S01]  /*3a30*/  @UP0 ULEA UR4, UR15, UR17, 0x3 ;  /* 0x000000110f040291 */ /* 0x000fe2000f8e18ff */
[----:B------:R-:W-:Y:S01]  /*3a40*/  LOP3.LUT R2, R2, UR7, RZ, 0x3c, !PT ;  /* 0x0000000702027c12 */ /* 0x000fe2000f8e3cff */
[----:B------:R-:W-:Y:S01]  /*3a50*/  UIADD3 UR7, UPT, UPT, UR5, 0x18, URZ ;  /* 0x0000001805077890 */ /* 0x000fe2000fffe0ff */
[----:B------:R-:W-:Y:S02]  /*3a60*/  UMOV UR13, 0x80004020 ;  /* 0x80004020000d7882 */ /* 0x000fe40000000000 */
[----:B-1----:R-:W-:Y:S01]  /*3a70*/  @P0 SHF.L.U32 R0, R2, 0x1f, RZ ;  /* 0x0000001f02000819 */ /* 0x002fe200000006ff */
[----:B------:R-:W-:Y:S01]  /*3a80*/  UMOV UR5, 0x80004020 ;  /* 0x8000402000057882 */ /* 0x000fe20000000000 */
[----:B------:R-:W-:Y:S01]  /*3a90*/  UMOV UR11, 0x80004020 ;  /* 0x80004020000b7882 */ /* 0x000fe20000000000 */
[----:B------:R-:W-:Y:S01]  /*3aa0*/  UMOV UR9, 0x80004020 ;  /* 0x8000402000097882 */ /* 0x000fe20000000000 */
[----:B------:R2:W3:Y:S01]  /*3ab0*/  @P0 SYNCS.PHASECHK.TRANS64.TRYWAIT P2, [UR4], R0 ;  /* 0x00000000ff0005a7 */ /* 0x0004e20008041104 */
[----:B------:R-:W-:Y:S02]  /*3ac0*/  ULEA UR4, UR6, UR21, 0x9 ;  /* 0x0000001506047291 */ /* 0x000fe4000f8e48ff */
[----:B------:R-:W-:Y:S02]  /*3ad0*/  UISETP.NE.AND UP0, UPT, UR14, UR19, UPT ;  /* 0x000000130e00728c */ /* 0x000fe4000bf05270 */
[----:B------:R-:W-:Y:S02]  /*3ae0*/  UIADD3 UR8, UPT, UPT, UR4, 0x2, URZ ;  /* 0x0000000204087890 */ /* 0x000fe4000fffe0ff */
[----:B------:R-:W-:Y:S01]  /*3af0*/  UIADD3 UR16, UPT, UPT, UR16, -0x1, URZ ;  /* 0xffffffff10107890 */ /* 0x000fe2000fffe0ff */
[----:B------:R-:W-:Y:S02]  /*3b00*/  UMOV UR6, UR15 ;  /* 0x0000000f00067c82 */ /* 0x000fe40008000000 */
[----:B------:R2:W-:Y:S01]  /*3b10*/  UTCIMMA.2CTA gdesc[UR4], gdesc[UR12], tmem[UR18], tmem[UR28], idesc[UR29], UP2 ;  /* 0x00ff1c0c040075ea */ /* 0x0005e20009200112 */
[----:B------:R-:W-:Y:S03]  /*3b20*/  UPLOP3.LUT UP2, UPT, UPT, UPT, UPT, 0x80, 0x8 ;  /* 0x000000000008789c */ /* 0x000fe60003f4f070 */
[----:B------:R2:W-:Y:S01]  /*3b30*/  UTCIMMA.2CTA gdesc[UR8], gdesc[UR10], tmem[UR18], tmem[UR26], idesc[UR27], UPT ;  /* 0x00ff1a0a080075ea */ /* 0x0005e2000ba00112 */
[----:B------:R2:W-:Y:S01]  /*3b40*/  UTCBAR.2CTA.MULTICAST [UR7], URZ, UR20 ;  /* 0x000000ff070073e9 */ /* 0x0005e20008200814 */
[----:B------:R-:W-:Y:S06]  /*3b50*/  BRA.U UP0, `(.L_x_72) ;  /* 0xfffffffd00787547 */ /* 0x000fec000b83ffff */
.L_x_69:
[----:B--2---:R-:W-:Y:S01]  /*3b60*/  UIADD3 UR4, UPT, UPT, UR23, 0x80, URZ ;  /* 0x0000008017047890 */ /* 0x004fe2000fffe0ff */
[----:B------:R-:W-:-:S08]  /*3b70*/  UMOV UR14, UR19 ;  /* 0x00000013000e7c82 */ /* 0x000fd00008000000 */
[----:B------:R2:W-:Y:S01]  /*3b80*/  UTCBAR.2CTA.MULTICAST [UR4], URZ, UR30 ;  /* 0x000000ff040073e9 */ /* 0x0005e2000820081e */
[----:B------:R-:W-:Y:S02]  /*3b90*/  NOP ;  /* 0x0000000000007918 */ /* 0x000fe40000000000 */
.L_x_67:
[----:B--2---:R-:W-:Y:S01]  /*3ba0*/  UIADD3 UR4, UPT, UPT, UR24, 0x1, URZ ;  /* 0x0000000118047890 */ /* 0x004fe2000fffe0ff */
[----:B------:R-:W-:-:S03]  /*3bb0*/  ISETP.NE.AND P0, PT, R8, 0x2, PT ;  /* 0x000000020800780c */ /* 0x000fc60003f05270 */
[----:B------:R-:W-:Y:S01]  /*3bc0*/  UISETP.NE.AND UP0, UPT, UR4, 0x4, UPT ;  /* 0x000000040400788c */ /* 0x000fe2000bf05270 */
[----:B-1----:R-:W-:Y:S02]  /*3bd0*/  SEL R0, RZ, 0x1, P0 ;  /* 0x00000001ff007807 */ /* 0x002fe40000000000 */
[----:B------:R-:W-:Y:S01]  /*3be0*/  SEL R8, R8, RZ, P0 ;  /* 0x000000ff08087207 */ /* 0x000fe20000000000 */
[----:B------:R-:W-:Y:S01]  /*3bf0*/  USEL UR5, URZ, 0x1, UP0 ;  /* 0x00000001ff057887 */ /* 0x000fe20008000000 */
[----:B------:R-:W-:Y:S01]  /*3c00*/  LOP3.LUT R3, R3, R0, RZ, 0x3c, !PT ;  /* 0x0000000003037212 */ /* 0x000fe200078e3cff */
[----:B------:R-:W-:-:S04]  /*3c10*/  USEL UR24, UR4, URZ, UP0 ;  /* 0x000000ff04187287 */ /* 0x000fc80008000000 */
[----:B------:R-:W-:Y:S01]  /*3c20*/  LOP3.LUT R9, R9, UR5, RZ, 0x3c, !PT ;  /* 0x0000000509097c12 */ /* 0x000fe2000f8e3cff */
[----:B------:R-:W-:Y:S07]  /*3c30*/  @P1 BRA `(.L_x_73) ;  /* 0xfffffff800b01947 */ /* 0x000fee000383ffff */
[----:B------:R-:W1:Y:S01]  /*3c40*/  S2UR UR8, SR_CgaCtaId ;  /* 0x00000000000879c3 */ /* 0x000e620000008800 */
[----:B------:R-:W-:Y:S01]  /*3c50*/  ELECT P0, URZ, PT ;  /* 0x0000000000ff782f */ /* 0x000fe20003800000 */
[----:B------:R-:W-:Y:S01]  /*3c60*/  HFMA2 R0, -RZ, RZ, 0, 5.9604644775390625e-08 ;  /* 0x00000001ff007431 */ /* 0x000fe200000001ff */
[----:B------:R-:W-:-:S05]  /*3c70*/  UMOV UR4, 0x40 ;  /* 0x0000004000047882 */ /* 0x000fca0000000000 */
[----:B------:R-:W-:Y:S01]  /*3c80*/  UVIRTCOUNT.DEALLOC.SMPOOL 0x80 ;  /* 0x000000800000784c */ /* 0x000fe20000000000 */
[----:B------:R-:W-:Y:S02]  /*3c90*/  UISETP.NE.AND UP1, UPT, UR33, URZ, UPT ;  /* 0x000000ff2100728c */ /* 0x000fe4000bf25270 */
[----:B-1----:R-:W-:-:S09]  /*3ca0*/  ULEA UR8, UR8, UR4, 0x18 ;  /* 0x0000000408087291 */ /* 0x002fd2000f8ec0ff */
[----:B------:R1:W-:Y:S01]  /*3cb0*/  @P0 STS.U8 [UR8+0x1c], R0 ;  /* 0x00001c00ff000988 */ /* 0x0003e20008000008 */
[----:B------:R-:W-:Y:S05]  /*3cc0*/  BRA.U UP1, `(.L_x_74) ;  /* 0x0000000101a07547 */ /* 0x000fea000b800000 */
[----:B------:R-:W-:Y:S01]  /*3cd0*/  UIADD3 UR7, UPT, UPT, UR17, 0xa0, URZ ;  /* 0x000000a011077890 */ /* 0x000fe2000fffe0ff */
[----:B------:R-:W-:-:S03]  /*3ce0*/  SHF.L.U32 R3, R9, 0x1f, RZ ;  /* 0x0000001f09037819 */ /* 0x000fc600000006ff */
[----:B------:R-:W-:-:S09]  /*3cf0*/  ULEA UR4, UR24, UR7, 0x3 ;  /* 0x0000000718047291 */ /* 0x000fd2000f8e18ff */
[----:B------:R-:W2:Y:S02]  /*3d00*/  SYNCS.PHASECHK.TRANS64.TRYWAIT P0, [UR4], R3 ;  /* 0x00000003ff0075a7 */ /* 0x000ea40008001104 */
[----:B--2---:R-:W-:Y:S05]  /*3d10*/  @!P0 BRA `(.L_x_75) ;  /* 0x0000005400c48947 */ /* 0x004fea0003800000 */
.L_x_143:
        /* <DEDUP_REMOVED lines=9> */
.L_x_145:
        /* <DEDUP_REMOVED lines=9> */
.L_x_147:
[----:B------:R-:W-:-:S04]  /*3e40*/  UIADD3 UR4, UPT, UPT, UR4, 0x1, URZ ;  /* 0x0000000104047890 */ /* 0x000fc8000fffe0ff */
[----:B------:R-:W-:-:S04]  /*3e50*/  UISETP.NE.AND UP0, UPT, UR4, 0x4, UPT ;  /* 0x000000040400788c */ /* 0x000fc8000bf05270 */
[----:B------:R-:W-:Y:S02]  /*3e60*/  USEL UR5, URZ, 0x1, UP0 ;  /* 0x00000001ff057887 */ /* 0x000fe40008000000 */
[----:B------:R-:W-:-:S04]  /*3e70*/  USEL UR4, UR4, URZ, UP0 ;  /* 0x000000ff04047287 */ /* 0x000fc80008000000 */
[----:B------:R-:W-:Y:S01]  /*3e80*/  ULEA UR4, UR4, UR7, 0x3 ;  /* 0x0000000704047291 */ /* 0x000fe2000f8e18ff */
[----:B-1----:R-:W-:-:S04]  /*3e90*/  LOP3.LUT R3, R2, UR5, RZ, 0x3c, !PT ;  /* 0x0000000502037c12 */ /* 0x002fc8000f8e3cff */
[----:B------:R-:W-:Y:S01]  /*3ea0*/  SHF.L.U32 R3, R3, 0x1f, RZ ;  /* 0x0000001f03037819 */ /* 0x000fe200000006ff */
[----:B------:R-:W-:-:S04]  /*3eb0*/  IMAD.U32 R0, RZ, RZ, UR4 ;  /* 0x00000004ff007e24 */ /* 0x000fc8000f8e00ff */
[----:B------:R1:W2:Y:S03]  /*3ec0*/  SYNCS.PHASECHK.TRANS64.TRYWAIT P0, [R0+URZ], R3 ;  /* 0x00000003000075a7 */ /* 0x0002a600080011ff */
[----:B--2---:R-:W-:Y:S05]  /*3ed0*/  @!P0 NANOSLEEP.SYNCS 0x989680 ;  /* 0x009896800000895d */ /* 0x004fea0003900000 */
[----:B------:R-:W2:Y:S02]  /*3ee0*/  @!P0 SYNCS.PHASECHK.TRANS64 P0, [R0+URZ], R3 ;  /* 0x00000003000085a7 */ /* 0x000ea400080010ff */
[----:B--2---:R-:W-:Y:S05]  /*3ef0*/  @P0 BRA `(.L_x_78) ;  /* 0x0000000000200947 */ /* 0x004fea0003800000 */
.L_x_79:
[----:B--2---:R2:W4:Y:S02]  /*3f00*/  SYNCS.PHASECHK.TRANS64.TRYWAIT P0, [R0+URZ], R3 ;  /* 0x00000003000075a7 */ /* 0x00452400080011ff */
[----:B----4-:R-:W-:Y:S05]  /*3f10*/  @!P0 NANOSLEEP.SYNCS 0x989680 ;  /* 0x009896800000895d */ /* 0x010fea0003900000 */
[----:B------:R-:W4:Y:S02]  /*3f20*/  @!P0 SYNCS.PHASECHK.TRANS64 P0, [R0+URZ], R3 ;  /* 0x00000003000085a7 */ /* 0x000f2400080010ff */
[----:B----4-:R-:W-:Y:S05]  /*3f30*/  @!P0 BRA `(.L_x_79) ;  /* 0xfffffffc00f08947 */ /* 0x010fea000383ffff */
[----:B------:R-:W-:Y:S05]  /*3f40*/  BRA `(.L_x_78) ;  /* 0x00000000000c7947 */ /* 0x000fea0003800000 */
.L_x_74:
[----:B------:R-:W-:-:S04]  /*3f50*/  UIADD3 UR4, UPT, UPT, UR17, 0xe0, URZ ;  /* 0x000000e011047890 */ /* 0x000fc8000fffe0ff */
[----:B------:R-:W-:-:S09]  /*3f60*/  UPRMT UR4, UR34, 0x654, UR4 ;  /* 0x0000065422047896 */ /* 0x000fd20008000004 */
[----:B------:R-:W-:Y:S03]  /*3f70*/  SYNCS.ARRIVE.TRANS64.RED.A1T0 RZ, [UR4], RZ ;  /* 0x000000ffffff79a7 */ /* 0x000fe60008100404 */
.L_x_78:
[----:B-12---:R-:W-:Y:S01]  /*3f80*/  SHF.L.U32 R3, RZ, 0x1f, RZ ;  /* 0x0000001fff037819 */ /* 0x006fe200000006ff */
[----:B------:R-:W-:Y:S01]  /*3f90*/  UIADD3 UR4, UPT, UPT, UR17, 0xe0, URZ ;  /* 0x000000e011047890 */ /* 0x000fe2000fffe0ff */
[----:B------:R-:W-:Y:S02]  /*3fa0*/  PLOP3.LUT P0, PT, PT, PT, UP1, 0x80, 0x8 ;  /* 0x000000000008781c */ /* 0x000fe40003f0f018 */
[----:B------:R-:W1:Y:S02]  /*3fb0*/  SYNCS.PHASECHK.TRANS64.TRYWAIT P1, [UR17+0xe0], R3 ;  /* 0x0000e003ff0075a7 */ /* 0x000e640008021111 */
[----:B-1----:R-:W-:Y:S09]  /*3fc0*/  @!P1 BRA `(.L_x_80) ;  /* 0x0000005400609947 */ /* 0x002ff20003800000 */
.L_x_149:
[----:B------:R-:W-:Y:S01]  /*3fd0*/  @!UP1 UPRMT UR4, UR34, 0x654, UR4 ;  /* 0x0000065422049896 */ /* 0x000fe20008000004 */
[----:B------:R-:W-:Y:S01]  /*3fe0*/  UMOV UR5, 0xffff ;  /* 0x0000ffff00057882 */ /* 0x000fe20000000000 */
[----:B------:R-:W-:-:S07]  /*3ff0*/  UMOV UR6, 0x1 ;  /* 0x0000000100067882 */ /* 0x000fce0000000000 */
[----:B------:R-:W-:Y:S01]  /*4000*/  @!P0 SYNCS.ARRIVE.TRANS64.RED.A1T0 RZ, [UR4], RZ ;  /* 0x000000ffffff89a7 */ /* 0x000fe20008100404 */
[----:B------:R-:W-:Y:S01]  /*4010*/  NOP ;  /* 0x0000000000007918 */ /* 0x000fe20000000000 */
[----:B-1----:R-:W1:Y:S01]  /*4020*/  LDS R0, [UR8+0x14] ;  /* 0x00001408ff007984 */ /* 0x002e620008000800 */
[----:B------:R-:W-:-:S04]  /*4030*/  ULOP3.LUT UR4, UR32, 0xffff, URZ, 0xc0, !UPT ;  /* 0x0000ffff20047892 */ /* 0x000fc8000f8ec0ff */
[----:B------:R-:W-:-:S04]  /*4040*/  USHF.R.U32.HI UR4, URZ, 0x5, UR4 ;  /* 0x00000005ff047899 */ /* 0x000fc80008011604 */
[----:B------:R-:W-:Y:S02]  /*4050*/  USHF.L.U32 UR5, UR5, UR4, URZ ;  /* 0x0000000405057299 */ /* 0x000fe400080006ff */
[----:B------:R-:W-:-:S04]  /*4060*/  USHF.L.U32 UR4, UR6, UR4, URZ ;  /* 0x0000000406047299 */ /* 0x000fc800080006ff */
[----:B-1----:R-:W-:-:S04]  /*4070*/  LOP3.LUT R0, R0, UR5, RZ, 0xc0, !PT ;  /* 0x0000000500007c12 */ /* 0x002fc8000f8ec0ff */
[----:B------:R-:W-:-:S13]  /*4080*/  ISETP.NE.AND P0, PT, R0, UR5, PT ;  /* 0x0000000500007c0c */ /* 0x000fda000bf05270 */
[----:B------:R-:W-:Y:S05]  /*4090*/  @P0 BRA `(.L_x_81) ;  /* 0x0000000000580947 */ /* 0x000fea0003800000 */
[----:B------:R-:W1:Y:S02]  /*40a0*/  LDS R0, [UR8+0x18] ;  /* 0x00001808ff007984 */ /* 0x000e640008000800 */
[----:B-1----:R-:W-:-:S04]  /*40b0*/  LOP3.LUT R0, R0, UR4, RZ, 0xc0, !PT ;  /* 0x0000000400007c12 */ /* 0x002fc8000f8ec0ff */
[----:B------:R-:W-:-:S13]  /*40c0*/  ISETP.NE.AND P0, PT, R0, UR4, PT ;  /* 0x0000000400007c0c */ /* 0x000fda000bf05270 */
[----:B------:R-:W-:Y:S05]  /*40d0*/  @P0 BRA `(.L_x_82) ;  /* 0x00000000003c0947 */ /* 0x000fea0003800000 */
[----:B------:R-:W1:Y:S01]  /*40e0*/  S2R R2, SR_LANEID ;  /* 0x0000000000027919 */ /* 0x000e620000000000 */
[----:B------:R-:W-:Y:S01]  /*40f0*/  ULOP3.LUT UR5, URZ, UR5, URZ, 0x33, !UPT ;  /* 0x00000005ff057292 */ /* 0x000fe2000f8e33ff */
[----:B------:R-:W-:Y:S01]  /*4100*/  LOP3.LUT R4, RZ, UR4, RZ, 0x33, !PT ;  /* 0x00000004ff047c12 */ /* 0x000fe2000f8e33ff */
[----:B------:R-:W-:Y:S02]  /*4110*/  VOTEU.ANY UR4, UPT, PT ;  /* 0x0000000000047886 */ /* 0x000fe400038e0100 */
[----:B------:R-:W-:Y:S01]  /*4120*/  UFLO.U32 UR4, UR4 ;  /* 0x00000004000472bd */ /* 0x000fe200080e0000 */
[----:B------:R-:W2:Y:S01]  /*4130*/  REDUX UR6, R4 ;  /* 0x00000000040673c4 */ /* 0x000ea20000000000 */
[----:B------:R-:W-:-:S06]  /*4140*/  IMAD.U32 R0, RZ, RZ, UR5 ;  /* 0x00000005ff007e24 */ /* 0x000fcc000f8e00ff */
[----:B------:R4:W-:Y:S01]  /*4150*/  UTCATOMSWS.AND URZ, UR5 ;  /* 0x0000000500ff79e3 */ /* 0x0009e20008000000 */
[----:B------:R-:W3:Y:S01]  /*4160*/  REDUX UR7, R0 ;  /* 0x00000000000773c4 */ /* 0x000ee20000000000 */
[----:B-1----:R-:W-:Y:S01]  /*4170*/  ISETP.EQ.U32.AND P0, PT, R2, UR4, PT ;  /* 0x0000000402007c0c */ /* 0x002fe2000bf02070 */
[----:B--2---:R-:W-:Y:S01]  /*4180*/  IMAD.U32 R2, RZ, RZ, UR6 ;  /* 0x00000006ff027e24 */ /* 0x004fe2000f8e00ff */
[----:B---3--:R-:W-:-:S11]  /*4190*/  MOV R3, UR7 ;  /* 0x0000000700037c02 */ /* 0x008fd60008000f00 */
[----:B------:R4:W-:Y:S04]  /*41a0*/  @P0 ATOMS.AND RZ, [UR8+0x14], R3 ;  /* 0x00001403ffff098c */ /* 0x0009e8000a800008 */
[----:B------:R4:W-:Y:S01]  /*41b0*/  @P0 ATOMS.AND RZ, [UR8+0x18], R2 ;  /* 0x00001802ffff098c */ /* 0x0009e2000a800008 */
[----:B------:R-:W-:Y:S05]  /*41c0*/  BRA `(.L_x_83) ;  /* 0x0000000000147947 */ /* 0x000fea0003800000 */
.L_x_82:
[----:B------:R-:W-:Y:S02]  /*41d0*/  MOV R2, 0x41f0 ;  /* 0x000041f000027802 */ /* 0x000fe40000000f00 */
[----:B---3-5:R-:W-:Y:S05]  /*41e0*/  CALL.REL.NOINC `($__internal_0_$__cuda_sm10x_tcgen05_guardrail_trap_col_being_dealloced_not_returned_by_alloc) ;  /* 0x0000005400b47944 */ /* 0x028fea0003c00000 */
[----:B------:R-:W-:Y:S05]  /*41f0*/  BRA `(.L_x_83) ;  /* 0x0000000000087947 */ /* 0x000fea0003800000 */
.L_x_81:
[----:B------:R-:W-:Y:S02]  /*4200*/  MOV R2, 0x4220 ;  /* 0x0000422000027802 */ /* 0x000fe40000000f00 */
[----:B---3-5:R-:W-:Y:S05]  /*4210*/  CALL.REL.NOINC `($__internal_2_$__cuda_sm10x_tcgen05_guardrail_trap_unallocated_columns_being_dealloced) ;  /* 0x0000005400c07944 */ /* 0x028fea0003c00000 */
.L_x_83:
[----:B------:R-:W-:Y:S01]  /*4220*/  NOP ;  /* 0x0000000000007918 */ /* 0x000fe20000000000 */
[----:B----4-:R-:W-:Y:S05]  /*4230*/  EXIT ;  /* 0x000000000000794d */ /* 0x010fea0003800000 */
.L_x_54:
[----:B------:R-:W-:-:S09]  /*4240*/  UISETP.NE.OR UP0, UPT, UR18, 0x3, !UP3 ;  /* 0x000000031200788c */ /* 0x000fd2000df05670 */
[----:B------:R-:W-:Y:S05]  /*4250*/  BRA.U UP0, `(.L_x_84) ;  /* 0x0000000d00807547 */ /* 0x000fea000b800000 */
[----:B------:R-:W1:Y:S01]  /*4260*/  LDCU UR32, c[0x0][0x370] ;  /* 0x00006e00ff2077ac */ /* 0x000e620008000800 */
[----:B------:R-:W2:Y:S01]  /*4270*/  LDC.64 R16, c[0x0][0x348] ;  /* 0x0000d200ff107b82 */ /* 0x000ea20000000a00 */
[----:B------:R-:W-:Y:S02]  /*4280*/  HFMA2 R13, -RZ, RZ, 0, 0 ;  /* 0x00000000ff0d7431 */ /* 0x000fe400000001ff */
[----:B------:R-:W-:Y:S01]  /*4290*/  IMAD.MOV.U32 R15, RZ, RZ, 0x1 ;  /* 0x00000001ff0f7424 */ /* 0x000fe200078e00ff */
[----:B------:R-:W1:Y:S01]  /*42a0*/  LDCU.128 UR28, c[0x0][0xb10] ;  /* 0x00016200ff1c77ac */ /* 0x000e620008000c00 */
[----:B------:R-:W-:Y:S01]  /*42b0*/  IMAD.MOV.U32 R14, RZ, RZ, RZ ;  /* 0x000000ffff0e7224 */ /* 0x000fe200078e00ff */
[----:B------:R-:W-:Y:S01]  /*42c0*/  MOV R7, 0x2000 ;  /* 0x0000200000077802 */ /* 0x000fe20000000f00 */
[----:B------:R-:W3:Y:S01]  /*42d0*/  LDCU UR27, c[0x0][0x374] ;  /* 0x00006e80ff1b77ac */ /* 0x000ee20008000800 */
[----:B------:R-:W4:Y:S01]  /*42e0*/  LDC.64 R2, c[0x0][0x888] ;  /* 0x00022200ff027b82 */ /* 0x000f220000000a00 */
[----:B------:R-:W3:Y:S01]  /*42f0*/  LDCU UR15, c[0x0][0xb0c] ;  /* 0x00016180ff0f77ac */ /* 0x000ee20008000800 */
[----:B------:R-:W2:Y:S06]  /*4300*/  LDCU UR38, c[0x0][0xb20] ;  /* 0x00016400ff2677ac */ /* 0x000eac0008000800 */
[----:B------:R-:W4:Y:S01]  /*4310*/  LDC.64 R4, c[0x0][0x890] ;  /* 0x00022400ff047b82 */ /* 0x000f220000000a00 */
[----:B------:R-:W2:Y:S01]  /*4320*/  LDCU UR4, c[0x0][0xb30] ;  /* 0x00016600ff0477ac */ /* 0x000ea20008000800 */
[----:B------:R-:W-:Y:S01]  /*4330*/  UMOV UR21, 0x400 ;  /* 0x0000040000157882 */ /* 0x000fe20000000000 */
[----:B-1----:R-:W-:-:S02]  /*4340*/  UIMAD.WIDE.U32 UR6, UR32, UR28, URZ ;  /* 0x0000001c200672a5 */ /* 0x002fc4000f8e00ff */
[----:B---3--:R-:W-:Y:S02]  /*4350*/  UIMAD.WIDE.U32 UR8, UR27, UR31, URZ ;  /* 0x0000001f1b0872a5 */ /* 0x008fe4000f8e00ff */
[----:B------:R-:W-:Y:S02]  /*4360*/  ULEA UR21, UR46, UR21, 0x18 ;  /* 0x000000152e157291 */ /* 0x000fe4000f8ec0ff */
[----:B------:R-:W-:Y:S02]  /*4370*/  UPLOP3.LUT UP3, UPT, UPT, UPT, UPT, 0x40, 0x4 ;  /* 0x000000000004789c */ /* 0x000fe40003f6e870 */
[----:B------:R-:W-:Y:S01]  /*4380*/  UIADD3 UR33, UPT, UPT, UR21, 0x38, URZ ;  /* 0x0000003815217890 */ /* 0x000fe2000fffe0ff */
[----:B------:R-:W-:Y:S01]  /*4390*/  UMOV UR6, UR7 ;  /* 0x0000000700067c82 */ /* 0x000fe20008000000 */
[----:B------:R-:W-:Y:S01]  /*43a0*/  UMOV UR34, UR9 ;  /* 0x0000000900227c82 */ /* 0x000fe20008000000 */
[----:B------:R-:W-:Y:S02]  /*43b0*/  UISETP.GE.AND UP0, UPT, UR42, 0x1, UPT ;  /* 0x000000012a00788c */ /* 0x000fe4000bf06270 */
[----:B------:R-:W-:Y:S01]  /*43c0*/  UISETP.NE.AND UP4, UPT, UR42, 0x1, UPT ;  /* 0x000000012a00788c */ /* 0x000fe2000bf85270 */
[----:B------:R-:W1:Y:S01]  /*43d0*/  LDCU.64 UR22, c[0x0][0xb28] ;  /* 0x00016500ff1677ac */ /* 0x000e620008000a00 */
[----:B------:R-:W-:-:S02]  /*43e0*/  UISETP.NE.AND UP6, UPT, UR15, 0x1, UPT ;  /* 0x000000010f00788c */ /* 0x000fc4000bfc5270 */
[----:B------:R-:W-:Y:S02]  /*43f0*/  UISETP.NE.AND UP5, UPT, UR30, 0x1, UPT ;  /* 0x000000011e00788c */ /* 0x000fe4000bfa5270 */
[----:B------:R-:W-:Y:S02]  /*4400*/  UIADD3 UR17, UPT, UPT, UR21, 0x30, URZ ;  /* 0x0000003015117890 */ /* 0x000fe4000fffe0ff */
[----:B------:R-:W-:Y:S02]  /*4410*/  UPRMT UR33, UR46, 0x654, UR33 ;  /* 0x000006542e217896 */ /* 0x000fe40008000021 */
[----:B------:R-:W-:Y:S02]  /*4420*/  USHF.R.U32.HI UR35, URZ, UR29, UR6 ;  /* 0x0000001dff237299 */ /* 0x000fe40008011606 */
[----:B--2---:R-:W-:Y:S02]  /*4430*/  USHF.R.U32.HI UR34, URZ, UR38, UR34 ;  /* 0x00000026ff227299 */ /* 0x004fe40008011622 */
[----:B------:R-:W-:-:S11]  /*4440*/  UISETP.NE.AND UP2, UPT, UR4, 0x1, UPT ;  /* 0x000000010400788c */ /* 0x000fd6000bf45270 */
.L_x_93:
[C---:B------:R-:W-:Y:S02]  /*4450*/  LEA R12, R14.reuse, UR21, 0x3 ;  /* 0x000000150e0c7c11 */ /* 0x040fe4000f8e18ff */
[----:B------:R-:W-:Y:S02]  /*4460*/  SHF.L.U32 R9, R13, 0x1f, RZ ;  /* 0x0000001f0d097819 */ /* 0x000fe400000006ff */
[----:B------:R-:W-:Y:S02]  /*4470*/  LEA R10, R14, UR21, 0x4 ;  /* 0x000000150e0a7c11 */ /* 0x000fe4000f8e20ff */
[----:B--2---:R-:W2:Y:S02]  /*4480*/  SYNCS.PHASECHK.TRANS64.TRYWAIT P0, [R12+URZ+0x60], R9 ;  /* 0x000060090c0075a7 */ /* 0x004ea400080011ff */
[----:B--2---:R-:W-:Y:S05]  /*4490*/  @!P0 BRA `(.L_x_85) ;  /* 0x0000005000448947 */ /* 0x004fea0003800000 */
.L_x_150:
[----:B--2---:R-:W2:Y:S01]  /*44a0*/  LDS.128 R8, [R10+0xf0] ;  /* 0x0000f0000a087984 */ /* 0x004ea20000000c00 */
[----:B------:R-:W-:Y:S01]  /*44b0*/  UISETP.GE.AND UP0, UPT, UR42, 0x1, UPT ;  /* 0x000000012a00788c */ /* 0x000fe2000bf06270 */
[----:B------:R-:W-:Y:S01]  /*44c0*/  @!PT LDS RZ, [RZ] ;  /* 0x00000000fffff984 */ /* 0x000fe20000000800 */
[----:B------:R-:W-:Y:S01]  /*44d0*/  @!PT LDS RZ, [RZ] ;  /* 0x00000000fffff984 */ /* 0x000fe20000000800 */
[----:B------:R-:W-:Y:S01]  /*44e0*/  @!PT LDS RZ, [RZ] ;  /* 0x00000000fffff984 */ /* 0x000fe20000000800 */
[----:B------:R-:W-:Y:S01]  /*44f0*/  @!PT LDS RZ, [RZ] ;  /* 0x00000000fffff984 */ /* 0x000fe20000000800 */
[----:B------:R3:W-:Y:S06]  /*4500*/  MEMBAR.ALL.CTA ;  /* 0x0000000000007992 */ /* 0x0007ec0000008000 */
[----:B---3--:R-:W3:Y:S01]  /*4510*/  FENCE.VIEW.ASYNC.S ;  /* 0x00000000000073c6 */ /* 0x008ee20000000000 */
[----:B--2---:R-:W-:Y:S11]  /*4520*/  LOP3.LUT P0, RZ, R10, 0x1, RZ, 0xc0, !PT ;  /* 0x000000010aff7812 */ /* 0x004ff6000780c0ff */
[----:B------:R-:W-:Y:S02]  /*4530*/  @!UPT UIADD3 URZ, UPT, UPT, URZ, URZ, URZ ;  /* 0x000000fffffff290 */ /* 0x000fe4000fffe0ff */
[----:B---3--:R-:W-:Y:S01]  /*4540*/  VOTEU.ANY UP1, P0 ;  /* 0x0000000000ff7886 */ /* 0x008fe20000020100 */
[----:B------:R-:W-:Y:S11]  /*4550*/  PLOP3.LUT P0, PT, PT, PT, UP1, 0x80, 0x8 ;  /* 0x000000000008781c */ /* 0x000ff60003f0f018 */
[----:B------:R-:W-:Y:S02]  /*4560*/  @!UPT UIADD3 URZ, UPT, UPT, URZ, URZ, URZ ;  /* 0x000000fffffff290 */ /* 0x000fe4000fffe0ff */
[----:B------:R-:W-:Y:S02]  /*4570*/  @P0 SHF.R.U32.HI R0, RZ, 0x10, R9 ;  /* 0x00000010ff000819 */ /* 0x000fe40000011609 */
[----:B------:R-:W-:Y:S02]  /*4580*/  @P0 MOV R6, R8 ;  /* 0x0000000800060202 */ /* 0x000fe40000000f00 */
[----:B------:R-:W-:Y:S01]  /*4590*/  @P0 R2UR UR4, R0 ;  /* 0x00000000000402ca */ /* 0x000fe200000e0000 */
[----:B------:R-:W-:Y:S01]  /*45a0*/  VIADD R0, R12, 0x70 ;  /* 0x000000700c007836 */ /* 0x000fe20000000000 */
[----:B------:R-:W-:Y:S02]  /*45b0*/  @P0 LOP3.LUT R8, R9, 0xffff, RZ, 0xc0, !PT ;  /* 0x0000ffff09080812 */ /* 0x000fe400078ec0ff */
[----:B------:R-:W-:Y:S02]  /*45c0*/  @P0 R2UR UR6, R6 ;  /* 0x00000000060602ca */ /* 0x000fe400000e0000 */
[----:B------:R-:W-:Y:S02]  /*45d0*/  PRMT R0, RZ, 0x654, R0 ;  /* 0x00000654ff007816 */ /* 0x000fe40000000000 */
[----:B------:R-:W-:Y:S02]  /*45e0*/  @P0 R2UR UR5, R8 ;  /* 0x00000000080502ca */ /* 0x000fe400000e0000 */
[----:B------:R2:W-:Y:S03]  /*45f0*/  SYNCS.ARRIVE.TRANS64.RED.A1T0 RZ, [R0+URZ], RZ ;  /* 0x000000ff00ff79a7 */ /* 0x0005e600081004ff */
[----:B------:R-:W-:Y:S04]  /*4600*/  @UP1 UMOV UR26, UR4 ;  /* 0x00000004001a1c82 */ /* 0x000fe80008000000 */
[----:B------:R-:W-:Y:S04]  /*4610*/  @UP1 UMOV UR14, UR6 ;  /* 0x00000006000e1c82 */ /* 0x000fe80008000000 */
[----:B------:R-:W-:Y:S01]  /*4620*/  @UP1 UMOV UR13, UR5 ;  /* 0x00000005000d1c82 */ /* 0x000fe20008000000 */
[----:B------:R-:W-:Y:S05]  /*4630*/  BRA.U !UP0, `(.L_x_86) ;  /* 0x0000000108a47547 */ /* 0x000fea000b800000 */
[----:B------:R-:W-:Y:S02]  /*4640*/  UIMAD.WIDE.U32 UR8, UR13, UR31, URZ ;  /* 0x0000001f0d0872a5 */ /* 0x000fe4000f8e00ff */
[----:B------:R-:W-:Y:S02]  /*4650*/  UIMAD.WIDE.U32 UR10, UR14, UR28, URZ ;  /* 0x0000001c0e0a72a5 */ /* 0x000fe4000f8e00ff */
[----:B------:R-:W-:Y:S02]  /*4660*/  USEL UR4, UR27, UR34, !UP5 ;  /* 0x000000221b047287 */ /* 0x000fe4000e800000 */
[----:B------:R-:W-:Y:S02]  /*4670*/  USEL UR7, UR32, UR35, !UP6 ;  /* 0x0000002320077287 */ /* 0x000fe4000f000000 */
[----:B-1----:R-:W-:Y:S02]  /*4680*/  UIMAD.WIDE.U32 UR18, UR4, UR22, URZ ;  /* 0x00000016041272a5 */ /* 0x002fe4000f8e00ff */
[----:B------:R-:W-:Y:S01]  /*4690*/  UIMAD.WIDE.U32 UR24, UR7, UR22, URZ ;  /* 0x00000016071872a5 */ /* 0x000fe2000f8e00ff */
[----:B------:R-:W-:Y:S02]  /*46a0*/  UMOV UR5, UR9 ;  /* 0x0000000900057c82 */ /* 0x000fe40008000000 */
[----:B------:R-:W-:Y:S03]  /*46b0*/  USHF.R.U32.HI UR6, URZ, UR38, UR5 ;  /* 0x00000026ff067299 */ /* 0x000fe60008011605 */
[----:B------:R-:W-:Y:S01]  /*46c0*/  UMOV UR5, UR11 ;  /* 0x0000000b00057c82 */ /* 0x000fe20008000000 */
[----:B------:R-:W-:Y:S02]  /*46d0*/  USEL UR6, UR13, UR6, !UP5 ;  /* 0x000000060d067287 */ /* 0x000fe4000e800000 */
[----:B------:R-:W-:Y:S02]  /*46e0*/  USHF.R.U32.HI UR8, URZ, UR29, UR5 ;  /* 0x0000001dff087299 */ /* 0x000fe40008011605 */
[----:B------:R-:W-:Y:S01]  /*46f0*/  UIMAD.WIDE.U32 UR10, UR6, UR22, URZ ;  /* 0x00000016060a72a5 */ /* 0x000fe2000f8e00ff */
[----:B------:R-:W-:Y:S02]  /*4700*/  UMOV UR5, UR19 ;  /* 0x0000001300057c82 */ /* 0x000fe40008000000 */
[----:B------:R-:W-:Y:S03]  /*4710*/  @UP4 USHF.R.U32.HI UR4, URZ, UR23, UR5 ;  /* 0x00000017ff044299 */ /* 0x000fe60008011605 */
[----:B------:R-:W-:Y:S01]  /*4720*/  UMOV UR5, UR25 ;  /* 0x0000001900057c82 */ /* 0x000fe20008000000 */
[----:B------:R-:W-:Y:S02]  /*4730*/  UIMAD UR4, UR42, UR4, URZ ;  /* 0x000000042a0472a4 */ /* 0x000fe4000f8e02ff */
[----:B------:R-:W-:Y:S02]  /*4740*/  @UP4 USHF.R.U32.HI UR7, URZ, UR23, UR5 ;  /* 0x00000017ff074299 */ /* 0x000fe40008011605 */
[----:B------:R-:W-:Y:S02]  /*4750*/  USEL UR5, UR14, UR8, !UP6 ;  /* 0x000000080e057287 */ /* 0x000fe4000f000000 */
[----:B------:R-:W-:Y:S02]  /*4760*/  UIMAD UR8, UR42, UR7, URZ ;  /* 0x000000072a0872a4 */ /* 0x000fe4000f8e02ff */
[----:B------:R-:W-:Y:S03]  /*4770*/  UISETP.GE.AND UP0, UPT, UR6, UR4, UPT ;  /* 0x000000040600728c */ /* 0x000fe6000bf06270 */
[----:B------:R-:W-:Y:S01]  /*4780*/  UMOV UR4, UR11 ;  /* 0x0000000b00047c82 */ /* 0x000fe20008000000 */
[----:B------:R-:W-:Y:S02]  /*4790*/  UISETP.GE.OR UP0, UPT, UR5, UR8, UP0 ;  /* 0x000000080500728c */ /* 0x000fe40008706670 */
[----:B------:R-:W-:Y:S02]  /*47a0*/  USHF.R.U32.HI UR4, URZ, UR23, UR4 ;  /* 0x00000017ff047299 */ /* 0x000fe40008011604 */
[----:B------:R-:W-:Y:S02]  /*47b0*/  UIMAD.WIDE.U32 UR8, UR5, UR22, URZ ;  /* 0x00000016050872a5 */ /* 0x000fe4000f8e00ff */
[----:B------:R-:W-:Y:S04]  /*47c0*/  USEL UR10, UR6, UR4, !UP4 ;  /* 0x00000004060a7287 */ /* 0x000fe8000e000000 */
[----:B------:R-:W-:Y:S01]  /*47d0*/  UIADD3 UR11, UPT, UPT, -UR10, URZ, URZ ;  /* 0x000000ff0a0b7290 */ /* 0x000fe2000fffe1ff */
[----:B------:R-:W-:Y:S02]  /*47e0*/  @!UP0 UMOV UR4, UR9 ;  /* 0x0000000900048c82 */ /* 0x000fe40008000000 */
[----:B------:R-:W-:Y:S02]  /*47f0*/  @!UP0 USHF.R.U32.HI UR4, URZ, UR23, UR4 ;  /* 0x00000017ff048299 */ /* 0x000fe40008011604 */
[----:B------:R-:W-:Y:S02]  /*4800*/  UIMAD UR8, UR42, UR11, UR6 ;  /* 0x0000000b2a0872a4 */ /* 0x000fe4000f8e0206 */
[----:B------:R-:W-:Y:S04]  /*4810*/  @!UP0 USEL UR4, UR5, UR4, !UP4 ;  /* 0x0000000405048287 */ /* 0x000fe8000e000000 */
[----:B------:R-:W-:Y:S02]  /*4820*/  @!UP0 UIMAD UR8, UR7, UR8, UR4 ;  /* 0x00000008070882a4 */ /* 0x000fe4000f8e0204 */
[----:B------:R-:W-:Y:S02]  /*4830*/  @!UP0 UIADD3 UR9, UPT, UPT, UR10, -UR4, URZ ;  /* 0x800000040a098290 */ /* 0x000fe4000fffe0ff */
[----:B------:R-:W-:Y:S02]  /*4840*/  UIADD3 UR4, UPT, UPT, -UR5, URZ, URZ ;  /* 0x000000ff05047290 */ /* 0x000fe4000fffe1ff */
[----:B------:R-:W-:Y:S02]  /*4850*/  UIADD3 UR7, UPT, UPT, -UR6, URZ, URZ ;  /* 0x000000ff06077290 */ /* 0x000fe4000fffe1ff */
[----:B------:R-:W-:Y:S02]  /*4860*/  @!UP0 UIMAD UR6, UR9, UR42, UR5 ;  /* 0x0000002a090682a4 */ /* 0x000fe4000f8e0205 */
[----:B------:R-:W-:Y:S02]  /*4870*/  UIMAD UR14, UR15, UR4, UR14 ;  /* 0x000000040f0e72a4 */ /* 0x000fe4000f8e020e */
[----:B------:R-:W-:Y:S01]  /*4880*/  UIMAD UR13, UR30, UR7, UR13 ;  /* 0x000000071e0d72a4 */ /* 0x000fe2000f8e020d */
[----:B------:R-:W-:Y:S02]  /*4890*/  @!UP0 UMOV UR5, UR8 ;  /* 0x0000000800058c82 */ /* 0x000fe40008000000 */
[----:B------:R-:W-:Y:S02]  /*48a0*/  UIMAD UR14, UR5, UR15, UR14 ;  /* 0x0000000f050e72a4 */ /* 0x000fe4000f8e020e */
[----:B------:R-:W-:Y:S11]  /*48b0*/  UIMAD UR13, UR6, UR30, UR13 ;  /* 0x0000001e060d72a4 */ /* 0x000ff6000f8e020d */
[----:B------:R-:W-:Y:S01]  /*48c0*/  @!UPT UIADD3 URZ, UPT, UPT, URZ, URZ, URZ ;  /* 0x000000fffffff290 */ /* 0x000fe2000fffe0ff */
.L_x_86:
[----:B------:R-:W3:Y:S01]  /*48d0*/  @!UP2 LDCU.128 UR8, c[0x0][0xb10] ;  /* 0x00016200ff08a7ac */ /* 0x000ee20008000c00 */
[C---:B----4-:R-:W-:Y:S02]  /*48e0*/  ISETP.NE.U32.AND P1, PT, R4.reuse, RZ, PT ;  /* 0x000000ff0400720c */ /* 0x050fe40003f25070 */
[----:B------:R-:W-:Y:S02]  /*48f0*/  ISETP.NE.U32.AND P0, PT, R4, RZ, PT ;  /* 0x000000ff0400720c */ /* 0x000fe40003f05070 */
[C---:B------:R-:W-:Y:S02]  /*4900*/  ISETP.NE.AND.EX P1, PT, R5.reuse, RZ, PT, P1 ;  /* 0x000000ff0500720c */ /* 0x040fe40003f25310 */
[----:B------:R-:W-:Y:S01]  /*4910*/  ISETP.NE.AND.EX P0, PT, R5, RZ, PT, P0 ;  /* 0x000000ff0500720c */ /* 0x000fe20003f05300 */
[----:B------:R-:W4:Y:S01]  /*4920*/  @!UP2 LDCU UR5, c[0x0][0xb0c] ;  /* 0x00016180ff05a7ac */ /* 0x000f220008000800 */
[----:B------:R-:W-:Y:S01]  /*4930*/  SHF.L.U32 R9, R15, 0x1f, RZ ;  /* 0x0000001f0f097819 */ /* 0x000fe200000006ff */
[----:B------:R-:W-:Y:S02]  /*4940*/  USHF.L.U32 UR19, UR16, 0x7, URZ ;  /* 0x0000000710137899 */ /* 0x000fe400080006ff */
[----:B------:R-:W-:Y:S02]  /*4950*/  USHF.L.U32 UR18, UR20, 0x7, URZ ;  /* 0x0000000714127899 */ /* 0x000fe400080006ff */
[----:B---3--:R-:W-:Y:S07]  /*4960*/  UIMAD.WIDE.U32 UR6, UR14, UR8, URZ ;  /* 0x000000080e0672a5 */ /* 0x008fee000f8e00ff */
[----:B------:R-:W-:Y:S01]  /*4970*/  @!UP2 UMOV UR4, UR7 ;  /* 0x000000070004ac82 */ /* 0x000fe20008000000 */
[----:B----4-:R-:W-:Y:S02]  /*4980*/  @!UP2 UISETP.NE.AND UP0, UPT, UR5, 0x1, UPT ;  /* 0x000000010500a88c */ /* 0x010fe4000bf05270 */
[----:B------:R-:W-:Y:S02]  /*4990*/  @!UP2 USHF.R.U32.HI UR4, URZ, UR9, UR4 ;  /* 0x00000009ff04a299 */ /* 0x000fe40008011604 */
[----:B------:R-:W-:Y:S02]  /*49a0*/  UIMAD.WIDE.U32 UR6, UR13, UR11, URZ ;  /* 0x0000000b0d0672a5 */ /* 0x000fe4000f8e00ff */
[----:B------:R-:W-:Y:S02]  /*49b0*/  @!UP2 USEL UR8, UR14, UR4, !UP0 ;  /* 0x000000040e08a287 */ /* 0x000fe4000c000000 */
[----:B------:R-:W-:Y:S03]  /*49c0*/  @!UP2 UISETP.NE.AND UP0, UPT, UR10, 0x1, UPT ;  /* 0x000000010a00a88c */ /* 0x000fe6000bf05270 */
[----:B------:R-:W-:Y:S02]  /*49d0*/  @!UP2 UMOV UR6, UR7 ;  /* 0x000000070006ac82 */ /* 0x000fe40008000000 */
[----:B------:R-:W3:Y:S02]  /*49e0*/  @!UP2 LDCU UR4, c[0x0][0xb20] ;  /* 0x00016400ff04a7ac */ /* 0x000ee40008000800 */
[----:B---3--:R-:W-:Y:S04]  /*49f0*/  @!UP2 USHF.R.U32.HI UR6, URZ, UR4, UR6 ;  /* 0x00000004ff06a299 */ /* 0x008fe80008011606 */
[----:B------:R-:W-:Y:S04]  /*4a00*/  @!UP2 USEL UR6, UR13, UR6, !UP0 ;  /* 0x000000060d06a287 */ /* 0x000fe8000c000000 */
[----:B------:R-:W-:Y:S02]  /*4a10*/  @!UP2 UIADD3 UR4, UPT, UPT, -UR8, UR6, URZ ;  /* 0x000000060804a290 */ /* 0x000fe4000fffe1ff */
[----:B------:R-:W-:Y:S02]  /*4a20*/  @!UP2 UIADD3 UR6, UPT, UPT, UR8, -UR6, URZ ;  /* 0x800000060806a290 */ /* 0x000fe4000fffe0ff */
[----:B------:R-:W-:Y:S02]  /*4a30*/  @!UP2 UIMAD UR14, UR4, UR5, UR14 ;  /* 0x00000005040ea2a4 */ /* 0x000fe4000f8e020e */
[----:B------:R-:W-:Y:S01]  /*4a40*/  @!UP2 UIMAD UR13, UR6, UR10, UR13 ;  /* 0x0000000a060da2a4 */ /* 0x000fe2000f8e020d */
[----:B------:R-:W-:Y:S11]  /*4a50*/  BRA.U UP3, `(.L_x_87) ;  /* 0x0000000103107547 */ /* 0x000ff6000b800000 */
[----:B--2---:R-:W-:Y:S04]  /*4a60*/  MOV R0, UR37 ;  /* 0x0000002500007c02 */ /* 0x004fe80008000f00 */
[----:B------:R-:W-:Y:S04]  /*4a70*/  SHF.L.U32 R11, R0, 0x1f, RZ ;  /* 0x0000001f000b7819 */ /* 0x000fe800000006ff */
[----:B------:R-:W2:Y:S02]  /*4a80*/  SYNCS.PHASECHK.TRANS64.TRYWAIT P2, [UR21+0x58], R11 ;  /* 0x0000580bff0075a7 */ /* 0x000ea40008041115 */
[----:B--2---:R-:W-:Y:S05]  /*4a90*/  @!P2 BRA `(.L_x_88) ;  /* 0x0000004800d8a947 */ /* 0x004fea0003800000 */
.L_x_87:
[----:B------:R-:W-:Y:S05]  /*4aa0*/  @!P1 BRA `(.L_x_89) ;  /* 0x0000000000309947 */ /* 0x000fea0003800000 */
[----:B------:R-:W-:Y:S01]  /*4ab0*/  ISETP.NE.U32.AND P1, PT, R2, RZ, PT ;  /* 0x000000ff0200720c */ /* 0x000fe20003f25070 */
[----:B------:R-:W3:Y:S01]  /*4ac0*/  LDCU.64 UR4, c[0x0][0x358] ;  /* 0x00006b00ff0477ac */ /* 0x000ee20008000a00 */
[----:B------:R-:W-:Y:S02]  /*4ad0*/  IMAD.MOV.U32 R140, RZ, RZ, 0x1 ;  /* 0x00000001ff8c7424 */ /* 0x000fe400078e00ff */
[----:B------:R-:W-:Y:S11]  /*4ae0*/  ISETP.NE.AND.EX P1, PT, R3, RZ, PT, P1 ;  /* 0x000000ff0300720c */ /* 0x000ff60003f25310 */
[----:B------:R-:W-:Y:S02]  /*4af0*/  @!UPT UIADD3 URZ, UPT, UPT, URZ, URZ, URZ ;  /* 0x000000fffffff290 */ /* 0x000fe4000fffe0ff */
[----:B--2---:R-:W2:Y:S01]  /*4b00*/  @P1 LDC.64 R10, c[0x0][0x888] ;  /* 0x00022200ff0a1b82 */ /* 0x004ea20000000a00 */
[----:B------:R-:W-:Y:S04]  /*4b10*/  @P1 IMAD R0, R4, UR36, RZ ;  /* 0x0000002404001c24 */ /* 0x000fe8000f8e02ff */
[----:B--2---:R-:W-:Y:S04]  /*4b20*/  @P1 IMAD.WIDE R10, R0, 0x4, R10 ;  /* 0x00000004000a1825 */ /* 0x004fe800078e020a */
[----:B------:R-:W-:Y:S01]  /*4b30*/  HFMA2 R0, -RZ, RZ, 0, 5.9604644775390625e-08 ;  /* 0x00000001ff007431 */ /* 0x000fe200000001ff */
[----:B---3-5:R3:W5:Y:S04]  /*4b40*/  @P1 LDG.E R72, desc[UR4][R10.64] ;  /* 0x000000040a481981 */ /* 0x028768000c1e1900 */
[----:B------:R-:W-:Y:S01]  /*4b50*/  @!P1 PRMT R140, R0, 0x7610, R140 ;  /* 0x00007610008c9816 */ /* 0x000fe2000000008c */
[----:B---3--:R-:W4:Y:S06]  /*4b60*/  @!P1 LDC R72, c[0x0][0x880] ;  /* 0x00022000ff489b82 */ /* 0x008f2c0000000800 */
.L_x_89:
[----:B----45:R-:W-:Y:S01]  /*4b70*/  @!P0 ISETP.EQ.AND P1, PT, R72, RZ, PT ;  /* 0x000000ff4800820c */ /* 0x030fe20003f22270 */
[----:B------:R-:W-:Y:S01]  /*4b80*/  @!UPT UIADD3 URZ, UPT, UPT, URZ, URZ, URZ ;  /* 0x000000fffffff290 */ /* 0x000fe2000fffe0ff */
[----:B------:R-:W-:Y:S11]  /*4b90*/  @!P0 BRA `(.L_x_90) ;  /* 0x0000000000188947 */ /* 0x000ff60003800000 */
[----:B------:R-:W-:Y:S02]  /*4ba0*/  LOP3.LUT P0, RZ, R140, 0xff, RZ, 0xc0, !PT ;  /* 0x000000ff8cff7812 */ /* 0x000fe4000780c0ff */
[----:B------:R-:W-:Y:S04]  /*4bb0*/  ISETP.NE.U32.AND P1, PT, R2, RZ, PT ;  /* 0x000000ff0200720c */ /* 0x000fe80003f25070 */
[----:B------:R-:W-:Y:S04]  /*4bc0*/  ISETP.NE.AND.EX P1, PT, R3, RZ, PT, P1 ;  /* 0x000000ff0300720c */ /* 0x000fe80003f25310 */
[----:B------:R-:W-:Y:S03]  /*4bd0*/  PLOP3.LUT P1, PT, P1, PT, PT, 0x8, 0x80 ;  /* 0x000000000080781c */ /* 0x000fe60000f2e170 */
[----:B------:R-:W-:Y:S11]  /*4be0*/  @P0 ISETP.EQ.AND P1, PT, R72, RZ, PT ;  /* 0x000000ff4800020c */ /* 0x000ff60003f22270 */
[----:B------:R-:W-:Y:S02]  /*4bf0*/  @!UPT UIADD3 URZ, UPT, UPT, URZ, URZ, URZ ;  /* 0x000000fffffff290 */ /* 0x000fe4000fffe0ff */
.L_x_90:
[----:B------:R-:W3:Y:S01]  /*4c00*/  SYNCS.PHASECHK.TRANS64.TRYWAIT P2, [UR21+0x40], R9 ;  /* 0x00004009ff0075a7 */ /* 0x000ee20008041115 */
[----:B------:R-:W-:Y:S04]  /*4c10*/  ELECT P0, URZ, PT ;  /* 0x0000000000ff782f */ /* 0x000fe80003800000 */
[----:B------:R-:W-:Y:S11]  /*4c20*/  PLOP3.LUT P1, PT, P1, P0, PT, 0xf2, 0x2f ;  /* 0x00000000002f781c */ /* 0x000ff60000f21e72 */
[----:B------:R-:W-:Y:S02]  /*4c30*/  @!UPT UIADD3 URZ, UPT, UPT, URZ, URZ, URZ ;  /* 0x000000fffffff290 */ /* 0x000fe4000fffe0ff */
[----:B------:R-:W-:Y:S05]  /*4c40*/  @!P1 IADD3 R8, P0, PT, R16, 0x580, RZ ;  /* 0x0000058010089810 */ /* 0x000fea0007f1e0ff */
[----:B------:R-:W-:Y:S01]  /*4c50*/  @!P1 IMAD.X R6, RZ, RZ, R17, P0 ;  /* 0x000000ffff069224 */ /* 0x000fe200000e0611 */
[----:B---3--:R-:W-:Y:S07]  /*4c60*/  @!P2 BRA `(.L_x_91) ;  /* 0x00000048007ca947 */ /* 0x008fee0003800000 */
.L_x_153:
[----:B------:R-:W-:Y:S01]  /*4c70*/  @!P1 R2UR UR5, R8 ;  /* 0x00000000080592ca */ /* 0x000fe200000e0000 */
[----:B------:R-:W-:Y:S01]  /*4c80*/  VOTEU.ALL UP0, P1 ;  /* 0x0000000000ff7886 */ /* 0x000fe20000800000 */
[----:B------:R-:W-:Y:S01]  /*4c90*/  @!P1 R2UR UR4, R6 ;  /* 0x00000000060492ca */ /* 0x000fe200000e0000 */
[----:B--2---:R-:W-:Y:S01]  /*4ca0*/  @!P1 IMAD.MOV.U32 R0, RZ, RZ, 0x2000 ;  /* 0x00002000ff009424 */ /* 0x004fe200078e00ff */
[----:B------:R-:W-:Y:S01]  /*4cb0*/  UMOV UR8, 0x0 ;  /* 0x0000000000087882 */ /* 0x000fe20000000000 */
[----:B------:R-:W-:Y:S01]  /*4cc0*/  UMOV UR9, 0x10000000 ;  /* 0x1000000000097882 */ /* 0x000fe20000000000 */
[----:B------:R-:W-:Y:S01]  /*4cd0*/  @!UP0 UIADD3 UR16, UPT, UPT, UR21, 0x200, URZ ;  /* 0x0000020015108890 */ /* 0x000fe2000fffe0ff */
[----:B------:R-:W-:Y:S01]  /*4ce0*/  VIADD R14, R14, 0x1 ;  /* 0x000000010e0e7836 */ /* 0x000fe20000000000 */
[----:B------:R-:W-:Y:S01]  /*4cf0*/  VOTEU.ALL UP0, P1 ;  /* 0x0000000000ff7886 */ /* 0x000fe20000800000 */
[----:B------:R-:W-:Y:S01]  /*4d00*/  UMOV UR20, UR36 ;  /* 0x0000002400147c82 */ /* 0x000fe20008000000 */
[----:B------:R-:W-:Y:S03]  /*4d10*/  UPRMT UR6, UR46, 0x654, UR17 ;  /* 0x000006542e067896 */ /* 0x000fe60008000011 */
[----:B------:R-:W-:Y:S02]  /*4d20*/  IMAD.U32 R10, RZ, RZ, UR5 ;  /* 0x00000005ff0a7e24 */ /* 0x000fe4000f8e00ff */
[----:B------:R-:W-:Y:S03]  /*4d30*/  IMAD.U32 R11, RZ, RZ, UR4 ;  /* 0x00000004ff0b7e24 */ /* 0x000fe6000f8e00ff */
[----:B------:R-:W-:Y:S02]  /*4d40*/  @!P1 R2UR UR4, R10 ;  /* 0x000000000a0492ca */ /* 0x000fe400000e0000 */
[----:B------:R-:W-:Y:S11]  /*4d50*/  @!P1 R2UR UR5, R11 ;  /* 0x000000000b0592ca */ /* 0x000ff600000e0000 */
[----:B------:R-:W-:Y:S02]  /*4d60*/  @!UPT UIADD3 URZ, UPT, UPT, URZ, URZ, URZ ;  /* 0x000000fffffff290 */ /* 0x000fe4000fffe0ff */
[----:B------:R2:W-:Y:S01]  /*4d70*/  @!UP0 UTMALDG.3D [UR16], [UR4], desc[UR8] ;  /* 0x00000810040085b4 */ /* 0x0005e20008011000 */
[----:B------:R2:W-:Y:S01]  /*4d80*/  @!P1 SYNCS.ARRIVE.TRANS64.RED.A0TR RZ, [UR21+0x30], R0 ;  /* 0x00003000ffff99a7 */ /* 0x0005e20008300415 */
[----:B------:R-:W-:Y:S01]  /*4d90*/  SYNCS.ARRIVE.TRANS64.RED.A1T0 RZ, [UR6], RZ ;  /* 0x000000ffffff79a7 */ /* 0x000fe20008100406 */
[----:B------:R-:W3:Y:S02]  /*4da0*/  SYNCS.PHASECHK.TRANS64.TRYWAIT P0, [UR21+0x48], R9 ;  /* 0x00004809ff0075a7 */ /* 0x000ee40008001115 */
[----:B--23--:R-:W-:Y:S05]  /*4db0*/  @!P0 BRA `(.L_x_92) ;  /* 0x0000004800408947 */ /* 0x00cfea0003800000 */
.L_x_155:
[----:B------:R-:W-:Y:S01]  /*4dc0*/  @!P1 IADD3 R6, P0, PT, R16, 0x580, RZ ;  /* 0x0000058010069810 */ /* 0x000fe20007f1e0ff */
[----:B------:R-:W-:Y:S01]  /*4dd0*/  VOTEU.ALL UP0, P1 ;  /* 0x0000000000ff7886 */ /* 0x000fe20000800000 */
[----:B------:R-:W-:Y:S01]  /*4de0*/  UMOV UR6, 0x0 ;  /* 0x0000000000067882 */ /* 0x000fe20000000000 */
[----:B------:R-:W-:Y:S01]  /*4df0*/  UMOV UR7, 0x10000000 ;  /* 0x1000000000077882 */ /* 0x000fe20000000000 */
[----:B------:R-:W-:Y:S01]  /*4e00*/  @!P1 R2UR UR5, R6 ;  /* 0x00000000060592ca */ /* 0x000fe200000e0000 */
[----:B--2---:R-:W-:Y:S01]  /*4e10*/  @!P1 IMAD.X R0, RZ, RZ, R17, P0 ;  /* 0x000000ffff009224 */ /* 0x004fe200000e0611 */
[----:B------:R-:W-:Y:S01]  /*4e20*/  @!UP0 UIADD3 UR10, UPT, UPT, UR18, 0x40, URZ ;  /* 0x00000040120a8890 */ /* 0x000fe2000fffe0ff */
[----:B------:R-:W-:Y:S01]  /*4e30*/  R2UR UR16, R142 ;  /* 0x000000008e1072ca */ /* 0x000fe200000e0000 */
[----:B------:R-:W-:Y:S01]  /*4e40*/  @!UP0 UIADD3 UR8, UPT, UPT, UR21, 0x2200, URZ ;  /* 0x0000220015088890 */ /* 0x000fe2000fffe0ff */
[----:B------:R-:W-:Y:S01]  /*4e50*/  ISETP.NE.AND P0, PT, R14, 0x2, PT ;  /* 0x000000020e00780c */ /* 0x000fe20003f05270 */
[----:B------:R-:W-:Y:S01]  /*4e60*/  @!UP0 UIADD3 UR9, UPT, UPT, UR21, 0x38, URZ ;  /* 0x0000003815098890 */ /* 0x000fe2000fffe0ff */
[----:B------:R-:W-:Y:S01]  /*4e70*/  @!P1 R2UR UR4, R0 ;  /* 0x00000000000492ca */ /* 0x000fe200000e0000 */
[----:B------:R-:W-:Y:S01]  /*4e80*/  VOTEU.ALL UP0, P1 ;  /* 0x0000000000ff7886 */ /* 0x000fe20000800000 */
[----:B------:R-:W-:Y:S01]  /*4e90*/  UMOV UR11, UR19 ;  /* 0x00000013000b7c82 */ /* 0x000fe20008000000 */
[----:B------:R-:W-:Y:S01]  /*4ea0*/  UMOV UR12, UR36 ;  /* 0x00000024000c7c82 */ /* 0x000fe20008000000 */
[----:B------:R-:W-:Y:S01]  /*4eb0*/  SEL R0, RZ, 0x1, P0 ;  /* 0x00000001ff007807 */ /* 0x000fe20000000000 */
[----:B------:R-:W-:Y:S01]  /*4ec0*/  UIADD3 UR20, UPT, UPT, UR13, UR63, URZ ;  /* 0x0000003f0d147290 */ /* 0x000fe2000fffe0ff */
[----:B------:R-:W-:Y:S01]  /*4ed0*/  IMAD.U32 R8, RZ, RZ, UR5 ;  /* 0x00000005ff087e24 */ /* 0x000fe2000f8e00ff */
[----:B------:R-:W-:Y:S01]  /*4ee0*/  LOP3.LUT R15, R15, 0x1, RZ, 0x3c, !PT ;  /* 0x000000010f0f7812 */ /* 0x000fe200078e3cff */
[----:B------:R-:W-:Y:S01]  /*4ef0*/  UPLOP3.LUT UP3, UPT, UPT, UPT, UPT, 0x80, 0x8 ;  /* 0x000000000008789c */ /* 0x000fe20003f6f070 */
[----:B------:R-:W-:Y:S01]  /*4f00*/  LOP3.LUT R13, R13, R0, RZ, 0x3c, !PT ;  /* 0x000000000d0d7212 */ /* 0x000fe200078e3cff */
[----:B------:R-:W-:Y:S01]  /*4f10*/  UIADD3 UR16, UPT, UPT, UR14, UR16, URZ ;  /* 0x000000100e107290 */ /* 0x000fe2000fffe0ff */
[----:B------:R-:W-:Y:S01]  /*4f20*/  SEL R14, R14, RZ, P0 ;  /* 0x000000ff0e0e7207 */ /* 0x000fe20000000000 */
[----:B------:R-:W-:Y:S01]  /*4f30*/  UMOV UR36, UR26 ;  /* 0x0000001a00247c82 */ /* 0x000fe20008000000 */
[----:B------:R-:W-:Y:S01]  /*4f40*/  IMAD.U32 R9, RZ, RZ, UR4 ;  /* 0x00000004ff097e24 */ /* 0x000fe2000f8e00ff */
[----:B------:R-:W-:Y:S04]  /*4f50*/  @!P1 R2UR UR4, R8 ;  /* 0x00000000080492ca */ /* 0x000fe800000e0000 */
[----:B------:R-:W-:Y:S11]  /*4f60*/  @!P1 R2UR UR5, R9 ;  /* 0x00000000090592ca */ /* 0x000ff600000e0000 */
[----:B------:R-:W-:Y:S02]  /*4f70*/  @!UPT UIADD3 URZ, UPT, UPT, URZ, URZ, URZ ;  /* 0x000000fffffff290 */ /* 0x000fe4000fffe0ff */
[----:B------:R2:W-:Y:S01]  /*4f80*/  @!UP0 UTMALDG.3D [UR8], [UR4], desc[UR6] ;  /* 0x00000608040085b4 */ /* 0x0005e20008011000 */
[----:B------:R2:W-:Y:S01]  /*4f90*/  @!P1 SYNCS.ARRIVE.TRANS64.RED.A0TR RZ, [UR21+0x38], R7 ;  /* 0x00003807ffff99a7 */ /* 0x0005e20008300415 */
[----:B------:R-:W-:Y:S01]  /*4fa0*/  SYNCS.ARRIVE.TRANS64.RED.A1T0 RZ, [UR33], RZ ;  /* 0x000000ffffff79a7 */ /* 0x000fe20008100421 */
[----:B------:R-:W-:Y:S05]  /*4fb0*/  BRA.U UP1, `(.L_x_93) ;  /* 0xfffffff501247547 */ /* 0x000fea000b83ffff */
[----:B------:R-:W-:-:S04]  /*4fc0*/  SHF.L.U32 R3, R15, 0x1f, RZ ;  /* 0x0000001f0f037819 */ /* 0x000fc800000006ff */
[----:B------:R-:W3:Y:S02]  /*4fd0*/  SYNCS.PHASECHK.TRANS64.TRYWAIT P0, [UR21+0x40], R3 ;  /* 0x00004003ff0075a7 */ /* 0x000ee40008001115 */
[----:B---3--:R-:W-:Y:S05]  /*4fe0*/  @!P0 BRA `(.L_x_94) ;  /* 0x0000004400cc8947 */ /* 0x008fea0003800000 */
.L_x_157:
[----:B---3--:R-:W-:-:S07]  /*4ff0*/  MOV R0, UR21 ;  /* 0x0000001500007c02 */ /* 0x008fce0008000f00 */
.L_x_95:
[----:B---3--:R-:W-:-:S04]  /*5000*/  SHF.L.U32 R3, R15, 0x1f, RZ ;  /* 0x0000001f0f037819 */ /* 0x008fc800000006ff */
[----:B------:R3:W4:Y:S03]  /*5010*/  SYNCS.PHASECHK.TRANS64.TRYWAIT P0, [R0+URZ+0x48], R3 ;  /* 0x00004803000075a7 */ /* 0x00072600080011ff */
[----:B----4-:R-:W-:Y:S05]  /*5020*/  @!P0 NANOSLEEP.SYNCS 0x989680 ;  /* 0x009896800000895d */ /* 0x010fea0003900000 */
[----:B------:R-:W4:Y:S02]  /*5030*/  @!P0 SYNCS.PHASECHK.TRANS64 P0, [R0+URZ+0x48], R3 ;  /* 0x00004803000085a7 */ /* 0x000f2400080010ff */
[----:B-12-4-:R-:W-:Y:S05]  /*5040*/  @P0 EXIT ;  /* 0x000000000000094d */ /* 0x016fea0003800000 */
[----:B------:R-:W-:Y:S05]  /*5050*/  BRA `(.L_x_95) ;  /* 0xfffffffc00e87947 */ /* 0x000fea000383ffff */
.L_x_84:
[----:B------:R-:W-:-:S06]  /*5060*/  UISETP.GE.AND UP0, UPT, UR18, 0x4, UPT ;  /* 0x000000041200788c */ /* 0x000fcc000bf06270 */
[----:B------:R-:W-:-:S13]  /*5070*/  PLOP3.LUT P0, PT, PT, PT, UP0, 0x80, 0x8 ;  /* 0x000000000008781c */ /* 0x000fda0003f0f008 */
[----:B------:R-:W-:Y:S05]  /*5080*/  @!P0 EXIT ;  /* 0x000000000000894d */ /* 0x000fea0003800000 */
[----:B------:R-:W-:Y:S01]  /*5090*/  BAR.SYNC.DEFER_BLOCKING 0x6, 0xa0 ;  /* 0x0182800000007b1d */ /* 0x000fe20000010000 */
[C---:B------:R-:W-:Y:S01]  /*50a0*/  IMAD.SHL.U32 R2, R154.reuse, 0x40, RZ ;  /* 0x000000409a027824 */ /* 0x040fe200078e00ff */
[C---:B------:R-:W-:Y:S01]  /*50b0*/  R2P PR, R154.reuse, 0x6 ;  /* 0x000000069a007804 */ /* 0x040fe20000000000 */
[----:B------:R-:W-:Y:S01]  /*50c0*/  IMAD.MOV.U32 R151, RZ, RZ, 0x20 ;  /* 0x00000020ff977424 */ /* 0x000fe200078e00ff */
[----:B------:R-:W-:Y:S01]  /*50d0*/  CS2R R148, SRZ ;  /* 0x0000000000947805 */ /* 0x000fe2000001ff00 */
[C---:B------:R-:W-:Y:S01]  /*50e0*/  IMAD.U32 R69, R154.reuse, 0x10000, RZ ;  /* 0x000100009a457824 */ /* 0x040fe200078e00ff */
[----:B------:R-:W-:Y:S02]  /*50f0*/  UMOV UR44, 0x400 ;  /* 0x00000400002c7882 */ /* 0x000fe40000000000 */
[----:B------:R-:W1:Y:S01]  /*5100*/  LDC.64 R138, c[0x0][0x8b0] ;  /* 0x00022c00ff8a7b82 */ /* 0x000e620000000a00 */
[----:B------:R-:W-:Y:S01]  /*5110*/  ULEA UR44, UR46, UR44, 0x18 ;  /* 0x0000002c2e2c7291 */ /* 0x000fe2000f8ec0ff */
[----:B------:R-:W-:Y:S01]  /*5120*/  IMAD.SHL.U32 R135, R154, 0x8, RZ ;  /* 0x000000089a877824 */ /* 0x000fe200078e00ff */
[----:B------:R-:W-:Y:S01]  /*5130*/  LOP3.LUT R6, R2, 0x180, RZ, 0xc0, !PT ;  /* 0x0000018002067812 */ /* 0x000fe200078ec0ff */
[----:B------:R-:W-:Y:S01]  /*5140*/  IMAD.MOV.U32 R152, RZ, RZ, 0x10 ;  /* 0x00000010ff987424 */ /* 0x000fe200078e00ff */
[----:B------:R-:W-:Y:S01]  /*5150*/  SEL R151, R151, 0xffffffe0, !P2 ;  /* 0xffffffe097977807 */ /* 0x000fe20005000000 */
[----:B------:R-:W-:Y:S01]  /*5160*/  UIADD3 UR4, UPT, UPT, UR44, 0x4200, URZ ;  /* 0x000042002c047890 */ /* 0x000fe2000fffe0ff */
[----:B------:R-:W-:Y:S01]  /*5170*/  LOP3.LUT R69, R69, 0x600000, RZ, 0xc0, !PT ;  /* 0x0060000045457812 */ /* 0x000fe200078ec0ff */
[----:B------:R-:W2:Y:S01]  /*5180*/  LDC.64 R136, c[0x0][0x8a8] ;  /* 0x00022a00ff887b82 */ /* 0x000ea20000000a00 */
[----:B------:R-:W-:Y:S01]  /*5190*/  LOP3.LUT R135, R6, 0x30, R135, 0xf8, !PT ;  /* 0x0000003006877812 */ /* 0x000fe200078ef887 */
[----:B------:R-:W-:Y:S01]  /*51a0*/  IMAD.MOV.U32 R68, RZ, RZ, RZ ;  /* 0x000000ffff447224 */ /* 0x000fe200078e00ff */
[----:B------:R-:W-:Y:S01]  /*51b0*/  SEL R152, R152, 0xfffffff0, !P1 ;  /* 0xfffffff098987807 */ /* 0x000fe20004800000 */
[----:B------:R-:W-:Y:S01]  /*51c0*/  IMAD.MOV.U32 R145, RZ, RZ, RZ ;  /* 0x000000ffff917224 */ /* 0x000fe200078e00ff */
[----:B------:R-:W-:-:S02]  /*51d0*/  SHF.R.S32.HI R3, RZ, 0x4, R151 ;  /* 0x00000004ff037819 */ /* 0x000fc40000011497 */
[----:B------:R-:W-:Y:S02]  /*51e0*/  CS2R R146, SRZ ;  /* 0x0000000000927805 */ /* 0x000fe4000001ff00 */
[----:B------:R-:W-:Y:S01]  /*51f0*/  LOP3.LUT R135, R135, 0x1e40, R2, 0xf8, !PT ;  /* 0x00001e4087877812 */ /* 0x000fe200078ef802 */
[----:B------:R-:W-:Y:S01]  /*5200*/  IMAD.U32 R153, RZ, RZ, UR4 ;  /* 0x00000004ff997e24 */ /* 0x000fe2000f8e00ff */
[----:B------:R-:W3:Y:S01]  /*5210*/  LDS R0, [UR44+0x110] ;  /* 0x0001102cff007984 */ /* 0x000ee20008000800 */
[----:B------:R-:W-:Y:S01]  /*5220*/  LOP3.LUT R154, R154, 0x60, RZ, 0xc0, !PT ;  /* 0x000000609a9a7812 */ /* 0x000fe200078ec0ff */
[----:B------:R-:W4:Y:S01]  /*5230*/  LDCU UR58, c[0x0][0x370] ;  /* 0x00006e00ff3a77ac */ /* 0x000f220008000800 */
[----:B------:R-:W-:Y:S01]  /*5240*/  LEA.HI.SX32 R150, R152, R3, 0x1c ;  /* 0x0000000398967211 */ /* 0x000fe200078fe2ff */
[----:B------:R-:W1:Y:S01]  /*5250*/  LDCU UR43, c[0x0][0xb0c] ;  /* 0x00016180ff2b77ac */ /* 0x000e620008000800 */
[----:B------:R-:W1:Y:S01]  /*5260*/  LDCU UR39, c[0x0][0xb30] ;  /* 0x00016600ff2777ac */ /* 0x000e620008000800 */
[----:B------:R-:W1:Y:S01]  /*5270*/  LDCU.64 UR56, c[0x0][0x888] ;  /* 0x00011100ff3877ac */ /* 0x000e620008000a00 */
[----:B------:R-:W1:Y:S01]  /*5280*/  LDCU.64 UR40, c[0x0][0xb28] ;  /* 0x00016500ff2877ac */ /* 0x000e620008000a00 */
[----:B------:R-:W1:Y:S01]  /*5290*/  LDCU.64 UR60, c[0x0][0x890] ;  /* 0x00011200ff3c77ac */ /* 0x000e620008000a00 */
[----:B------:R-:W1:Y:S01]  /*52a0*/  LDCU.128 UR52, c[0x0][0xb10] ;  /* 0x00016200ff3477ac */ /* 0x000e620008000c00 */
[----:B------:R-:W1:Y:S01]  /*52b0*/  LDCU UR47, c[0x0][0x374] ;  /* 0x00006e80ff2f77ac */ /* 0x000e620008000800 */
[----:B------:R-:W-:Y:S01]  /*52c0*/  UIADD3 UR62, UPT, UPT, UR44, 0x200, URZ ;  /* 0x000002002c3e7890 */ /* 0x000fe2000fffe0ff */
[----:B-1234-:R-:W-:-:S11]  /*52d0*/  IMAD.IADD R69, R0, 0x1, R69 ;  /* 0x0000000100457824 */ /* 0x01efd600078e0245 */
.L_x_121:
[----:B------:R-:W-:Y:S02]  /*52e0*/  LEA R3, R145, UR44, 0x3 ;  /* 0x0000002c91037c11 */ /* 0x000fe4000f8e18ff */
[----:B------:R-:W-:Y:S02]  /*52f0*/  SHF.L.U32 R0, R147, 0x1f, RZ ;  /* 0x0000001f93007819 */ /* 0x000fe400000006ff */
[----:B------:R-:W-:Y:S02]  /*5300*/  LEA R5, R145, UR44, 0x4 ;  /* 0x0000002c91057c11 */ /* 0x000fe4000f8e20ff */
[----:B-1----:R-:W1:Y:S02]  /*5310*/  SYNCS.PHASECHK.TRANS64.TRYWAIT P0, [R3+URZ+0x60], R0 ;  /* 0x00006000030075a7 */ /* 0x002e6400080011ff */
[----:B-1----:R-:W-:Y:S05]  /*5320*/  @!P0 BRA `(.L_x_96) ;  /* 0x0000004400148947 */ /* 0x002fea0003800000 */
.L_x_158:
        /* <DEDUP_REMOVED lines=11> */
[----:B------:R-:W-:Y:S01]  /*53e0*/  PLOP3.LUT P0, PT, PT, PT, UP1, 0x80, 0x8 ;  /* 0x000000000008781c */ /* 0x000fe20003f0f018 */
[----:B------:R-:W-:Y:S11]  /*53f0*/  UP2UR UR45, UPR, URZ, 0x2 ;  /* 0x00000002ff2d7883 */ /* 0x000ff60008000000 */
[----:B------:R-:W-:Y:S01]  /*5400*/  @!UPT UIADD3 URZ, UPT, UPT, URZ, URZ, URZ ;  /* 0x000000fffffff290 */ /* 0x000fe2000fffe0ff */
[----:B-1----:R-:W-:Y:S02]  /*5410*/  @P0 SHF.R.U32.HI R0, RZ, 0x10, R5 ;  /* 0x00000010ff000819 */ /* 0x002fe40000011605 */
        /* <DEDUP_REMOVED lines=12> */
[----:B------:R-:W2:Y:S01]  /*54e0*/  LDCU UR12, c[0x0][0xb20] ;  /* 0x00016400ff0c77ac */ /* 0x000ea20008000800 */
[----:B------:R-:W-:Y:S02]  /*54f0*/  UIMAD.WIDE.U32 UR4, UR47, UR55, URZ ;  /* 0x000000372f0472a5 */ /* 0x000fe4000f8e00ff */
[----:B------:R-:W-:Y:S02]  /*5500*/  UIMAD.WIDE.U32 UR6, UR58, UR52, URZ ;  /* 0x000000343a0672a5 */ /* 0x000fe4000f8e00ff */
[----:B------:R-:W-:Y:S02]  /*5510*/  UISETP.NE.AND UP0, UPT, UR54, 0x1, UPT ;  /* 0x000000013600788c */ /* 0x000fe4000bf05270 */
[----:B------:R-:W-:Y:S02]  /*5520*/  UIMAD.WIDE.U32 UR8, UR37, UR55, URZ ;  /* 0x00000037250872a5 */ /* 0x000fe4000f8e00ff */
[----:B------:R-:W-:Y:S02]  /*5530*/  UIMAD.WIDE.U32 UR10, UR38, UR52, URZ ;  /* 0x00000034260a72a5 */ /* 0x000fe4000f8e00ff */
[----:B------:R-:W-:Y:S02]  /*5540*/  UISETP.NE.AND UP1, UPT, UR43, 0x1, UPT ;  /* 0x000000012b00788c */ /* 0x000fe4000bf25270 */
[----:B------:R-:W-:Y:S01]  /*5550*/  UISETP.NE.AND UP2, UPT, UR42, 0x1, UPT ;  /* 0x000000012a00788c */ /* 0x000fe2000bf45270 */
[----:B------:R-:W-:Y:S02]  /*5560*/  UMOV UR4, UR5 ;  /* 0x0000000500047c82 */ /* 0x000fe40008000000 */
[----:B--2---:R-:W-:Y:S03]  /*5570*/  USHF.R.U32.HI UR5, URZ, UR12, UR4 ;  /* 0x0000000cff057299 */ /* 0x004fe60008011604 */
[----:B------:R-:W-:Y:S02]  /*5580*/  UMOV UR4, UR7 ;  /* 0x0000000700047c82 */ /* 0x000fe40008000000 */
[----:B------:R-:W-:Y:S02]  /*5590*/  USHF.R.U32.HI UR7, URZ, UR53, UR4 ;  /* 0x00000035ff077299 */ /* 0x000fe40008011604 */
[----:B------:R-:W-:Y:S02]  /*55a0*/  USEL UR4, UR47, UR5, !UP0 ;  /* 0x000000052f047287 */ /* 0x000fe4000c000000 */
[----:B------:R-:W-:Y:S01]  /*55b0*/  USEL UR7, UR58, UR7, !UP1 ;  /* 0x000000073a077287 */ /* 0x000fe2000c800000 */
[----:B------:R-:W-:Y:S01]  /*55c0*/  UMOV UR5, UR9 ;  /* 0x0000000900057c82 */ /* 0x000fe20008000000 */
[----:B------:R-:W-:Y:S02]  /*55d0*/  UIMAD.WIDE.U32 UR8, UR4, UR40, URZ ;  /* 0x00000028040872a5 */ /* 0x000fe4000f8e00ff */
[----:B------:R-:W-:Y:S03]  /*55e0*/  USHF.R.U32.HI UR6, URZ, UR12, UR5 ;  /* 0x0000000cff067299 */ /* 0x000fe60008011605 */
[----:B------:R-:W-:Y:S01]  /*55f0*/  UMOV UR5, UR11 ;  /* 0x0000000b00057c82 */ /* 0x000fe20008000000 */
[----:B------:R-:W-:Y:S02]  /*5600*/  UIMAD.WIDE.U32 UR10, UR7, UR40, URZ ;  /* 0x00000028070a72a5 */ /* 0x000fe4000f8e00ff */
[----:B------:R-:W-:Y:S02]  /*5610*/  USHF.R.U32.HI UR12, URZ, UR53, UR5 ;  /* 0x00000035ff0c7299 */ /* 0x000fe40008011605 */
[----:B------:R-:W-:Y:S01]  /*5620*/  USEL UR6, UR37, UR6, !UP0 ;  /* 0x0000000625067287 */ /* 0x000fe2000c000000 */
[----:B------:R-:W-:Y:S02]  /*5630*/  UMOV UR5, UR9 ;  /* 0x0000000900057c82 */ /* 0x000fe40008000000 */
[----:B------:R-:W-:Y:S01]  /*5640*/  UMOV UR10, UR11 ;  /* 0x0000000b000a7c82 */ /* 0x000fe20008000000 */
[----:B------:R-:W-:Y:S02]  /*5650*/  @UP2 USHF.R.U32.HI UR4, URZ, UR41, UR5 ;  /* 0x00000029ff042299 */ /* 0x000fe40008011605 */
[----:B------:R-:W-:Y:S02]  /*5660*/  @UP2 USHF.R.U32.HI UR7, URZ, UR41, UR10 ;  /* 0x00000029ff072299 */ /* 0x000fe4000801160a */
[----:B------:R-:W-:Y:S02]  /*5670*/  UIMAD UR4, UR42, UR4, URZ ;  /* 0x000000042a0472a4 */ /* 0x000fe4000f8e02ff */
[----:B------:R-:W-:Y:S02]  /*5680*/  UIMAD.WIDE.U32 UR10, UR6, UR40, URZ ;  /* 0x00000028060a72a5 */ /* 0x000fe4000f8e00ff */
[----:B------:R-:W-:Y:S02]  /*5690*/  USEL UR5, UR38, UR12, !UP1 ;  /* 0x0000000c26057287 */ /* 0x000fe4000c800000 */
[----:B------:R-:W-:Y:S02]  /*56a0*/  UIMAD UR8, UR42, UR7, URZ ;  /* 0x000000072a0872a4 */ /* 0x000fe4000f8e02ff */
[----:B------:R-:W-:Y:S03]  /*56b0*/  UISETP.GE.AND UP0, UPT, UR6, UR4, UPT ;  /* 0x000000040600728c */ /* 0x000fe6000bf06270 */
[----:B------:R-:W-:Y:S01]  /*56c0*/  UMOV UR4, UR11 ;  /* 0x0000000b00047c82 */ /* 0x000fe20008000000 */
[----:B------:R-:W-:Y:S02]  /*56d0*/  UISETP.GE.OR UP0, UPT, UR5, UR8, UP0 ;  /* 0x000000080500728c */ /* 0x000fe40008706670 */
[----:B------:R-:W-:Y:S02]  /*56e0*/  USHF.R.U32.HI UR4, URZ, UR41, UR4 ;  /* 0x00000029ff047299 */ /* 0x000fe40008011604 */
[----:B------:R-:W-:Y:S02]  /*56f0*/  UIMAD.WIDE.U32 UR8, UR5, UR40, URZ ;  /* 0x00000028050872a5 */ /* 0x000fe4000f8e00ff */
[----:B------:R-:W-:Y:S02]  /*5700*/  USEL UR11, UR6, UR4, !UP2 ;  /* 0x00000004060b7287 */ /* 0x000fe4000d000000 */
[----:B------:R-:W-:Y:S02]  /*5710*/  UIADD3 UR8, UPT, UPT, -UR5, URZ, URZ ;  /* 0x000000ff05087290 */ /* 0x000fe4000fffe1ff */
[----:B------:R-:W-:Y:S01]  /*5720*/  UIADD3 UR10, UPT, UPT, -UR11, URZ, URZ ;  /* 0x000000ff0b0a7290 */ /* 0x000fe2000fffe1ff */
[----:B------:R-:W-:Y:S01]  /*5730*/  @!UP0 UMOV UR4, UR9 ;  /* 0x0000000900048c82 */ /* 0x000fe20008000000 */
[----:B------:R-:W-:Y:S02]  /*5740*/  UIADD3 UR9, UPT, UPT, -UR6, URZ, URZ ;  /* 0x000000ff06097290 */ /* 0x000fe4000fffe1ff */
[----:B------:R-:W-:Y:S02]  /*5750*/  @!UP0 USHF.R.U32.HI UR4, URZ, UR41, UR4 ;  /* 0x00000029ff048299 */ /* 0x000fe40008011604 */
[----:B------:R-:W-:Y:S02]  /*5760*/  UIMAD UR10, UR42, UR10, UR6 ;  /* 0x0000000a2a0a72a4 */ /* 0x000fe4000f8e0206 */
[----:B------:R-:W-:Y:S04]  /*5770*/  @!UP0 USEL UR4, UR5, UR4, !UP2 ;  /* 0x0000000405048287 */ /* 0x000fe8000d000000 */
[----:B------:R-:W-:Y:S02]  /*5780*/  @!UP0 UIMAD UR10, UR7, UR10, UR4 ;  /* 0x0000000a070a82a4 */ /* 0x000fe4000f8e0204 */
[----:B------:R-:W-:Y:S02]  /*5790*/  @!UP0 UIADD3 UR11, UPT, UPT, UR11, -UR4, URZ ;  /* 0x800000040b0b8290 */ /* 0x000fe4000fffe0ff */
[----:B------:R-:W-:Y:S02]  /*57a0*/  UIMAD UR7, UR43, UR8, UR38 ;  /* 0x000000082b0772a4 */ /* 0x000fe4000f8e0226 */
[----:B------:R-:W-:Y:S02]  /*57b0*/  @!UP0 UIMAD UR6, UR11, UR42, UR5 ;  /* 0x0000002a0b0682a4 */ /* 0x000fe4000f8e0205 */
[----:B------:R-:W-:Y:S01]  /*57c0*/  UIMAD UR4, UR54, UR9, UR37 ;  /* 0x00000009360472a4 */ /* 0x000fe2000f8e0225 */
[----:B------:R-:W-:Y:S02]  /*57d0*/  @!UP0 UMOV UR5, UR10 ;  /* 0x0000000a00058c82 */ /* 0x000fe40008000000 */
[----:B------:R-:W-:Y:S02]  /*57e0*/  UIMAD UR38, UR5, UR43, UR7 ;  /* 0x0000002b052672a4 */ /* 0x000fe4000f8e0207 */
[----:B------:R-:W-:Y:S11]  /*57f0*/  UIMAD UR37, UR6, UR54, UR4 ;  /* 0x00000036062572a4 */ /* 0x000ff6000f8e0204 */
[----:B------:R-:W-:Y:S01]  /*5800*/  @!UPT UIADD3 URZ, UPT, UPT, URZ, URZ, URZ ;  /* 0x000000fffffff290 */ /* 0x000fe2000fffe0ff */
.L_x_97:
[----:B------:R-:W-:Y:S01]  /*5810*/  UISETP.NE.AND UP0, UPT, UR39, 0x1, UPT ;  /* 0x000000012700788c */ /* 0x000fe2000bf05270 */
[----:B------:R-:W-:Y:S01]  /*5820*/  IADD3 R145, PT, PT, R145, 0x1, RZ ;  /* 0x0000000191917810 */ /* 0x000fe20007ffe0ff */
[----:B------:R-:W-:Y:S02]  /*5830*/  USHF.L.U32 UR50, UR16, 0x7, URZ ;  /* 0x0000000710327899 */ /* 0x000fe400080006ff */
[----:B------:R-:W-:Y:S07]  /*5840*/  USHF.L.U32 UR49, UR20, 0x7, URZ ;  /* 0x0000000714317899 */ /* 0x000fee00080006ff */
[----:B------:R-:W2:Y:S01]  /*5850*/  @!UP0 LDCU.128 UR12, c[0x0][0xb10] ;  /* 0x00016200ff0c87ac */ /* 0x000ea20008000c00 */
[----:B------:R-:W3:Y:S01]  /*5860*/  @!UP0 LDCU UR5, c[0x0][0xb0c] ;  /* 0x00016180ff0587ac */ /* 0x000ee20008000800 */
[----:B------:R-:W4:Y:S01]  /*5870*/  @!UP0 LDCU UR10, c[0x0][0xb20] ;  /* 0x00016400ff0a87ac */ /* 0x000f220008000800 */
[----:B--2---:R-:W-:Y:S02]  /*5880*/  UIMAD.WIDE.U32 UR8, UR38, UR12, URZ ;  /* 0x0000000c260872a5 */ /* 0x004fe4000f8e00ff */
[----:B------:R-:W-:Y:S02]  /*5890*/  UIMAD.WIDE.U32 UR6, UR37, UR15, URZ ;  /* 0x0000000f250672a5 */ /* 0x000fe4000f8e00ff */
[----:B------:R-:W-:Y:S03]  /*58a0*/  @!UP0 UISETP.NE.AND UP1, UPT, UR14, 0x1, UPT ;  /* 0x000000010e00888c */ /* 0x000fe6000bf25270 */
[----:B------:R-:W-:Y:S01]  /*58b0*/  @!UP0 UMOV UR4, UR9 ;  /* 0x0000000900048c82 */ /* 0x000fe20008000000 */
[----:B---3--:R-:W-:Y:S02]  /*58c0*/  @!UP0 UISETP.NE.AND UP2, UPT, UR5, 0x1, UPT ;  /* 0x000000010500888c */ /* 0x008fe4000bf45270 */
[----:B------:R-:W-:Y:S01]  /*58d0*/  @!UP0 USHF.R.U32.HI UR4, URZ, UR13, UR4 ;  /* 0x0000000dff048299 */ /* 0x000fe20008011604 */
[----:B------:R-:W-:Y:S02]  /*58e0*/  @!UP0 UMOV UR6, UR7 ;  /* 0x0000000700068c82 */ /* 0x000fe40008000000 */
[----:B----4-:R-:W-:Y:S02]  /*58f0*/  @!UP0 USHF.R.U32.HI UR6, URZ, UR10, UR6 ;  /* 0x0000000aff068299 */ /* 0x010fe40008011606 */
[----:B------:R-:W-:Y:S02]  /*5900*/  @!UP0 USEL UR7, UR38, UR4, !UP2 ;  /* 0x0000000426078287 */ /* 0x000fe4000d000000 */
[----:B------:R-:W-:Y:S04]  /*5910*/  @!UP0 USEL UR6, UR37, UR6, !UP1 ;  /* 0x0000000625068287 */ /* 0x000fe8000c800000 */
[----:B------:R-:W-:Y:S02]  /*5920*/  @!UP0 UIADD3 UR4, UPT, UPT, -UR7, UR6, URZ ;  /* 0x0000000607048290 */ /* 0x000fe4000fffe1ff */
[----:B------:R-:W-:Y:S02]  /*5930*/  @!UP0 UIADD3 UR6, UPT, UPT, UR7, -UR6, URZ ;  /* 0x8000000607068290 */ /* 0x000fe4000fffe0ff */
[----:B------:R-:W-:Y:S02]  /*5940*/  @!UP0 UIMAD UR38, UR4, UR5, UR38 ;  /* 0x00000005042682a4 */ /* 0x000fe4000f8e0226 */
[----:B------:R-:W-:Y:S02]  /*5950*/  @!UP0 UIMAD UR37, UR6, UR14, UR37 ;  /* 0x0000000e062582a4 */ /* 0x000fe4000f8e0225 */
[----:B------:R-:W-:Y:S09]  /*5960*/  ULOP3.LUT UP0, URZ, UR62, 0x1b0, URZ, 0xc0, !UPT ;  /* 0x000001b03eff7892 */ /* 0x000ff2000f80c0ff */
[----:B------:R-:W-:Y:S05]  /*5970*/  BRA.U !UP0, `(.L_x_98) ;  /* 0x0000000108407547 */ /* 0x000fea000b800000 */
[----:B------:R-:W2:Y:S01]  /*5980*/  LDCU.64 UR8, c[0x4][0x80] ;  /* 0x01001000ff0877ac */ /* 0x000ea20008000a00 */
[----:B------:R-:W-:Y:S01]  /*5990*/  MOV R3, 0x0 ;  /* 0x0000000000037802 */ /* 0x000fe20000000f00 */
[----:B------:R-:W-:Y:S02]  /*59a0*/  HFMA2 R12, -RZ, RZ, 0, 5.9604644775390625e-08 ;  /* 0x00000001ff0c7431 */ /* 0x000fe400000001ff */
[----:B------:R-:W-:Y:S02]  /*59b0*/  IMAD.MOV.U32 R8, RZ, RZ, 0x70 ;  /* 0x00000070ff087424 */ /* 0x000fe400078e00ff */
[----:B------:R-:W-:Y:S01]  /*59c0*/  IMAD.MOV.U32 R13, RZ, RZ, RZ ;  /* 0x000000ffff0d7224 */ /* 0x000fe200078e00ff */
[----:B------:R-:W3:Y:S01]  /*59d0*/  LDCU.64 UR6, c[0x4][0x88] ;  /* 0x01001100ff0677ac */ /* 0x000ee20008000a00 */
[----:B------:R-:W4:Y:S01]  /*59e0*/  LDC.64 R2, c[0x4][R3] ;  /* 0x0100000003027b82 */ /* 0x000f220000000a00 */
[----:B------:R-:W1:Y:S01]  /*59f0*/  LDCU.64 UR4, c[0x4][0x8] ;  /* 0x01000100ff0477ac */ /* 0x000e620008000a00 */
[----:B--2---:R-:W-:Y:S01]  /*5a00*/  MOV R5, UR9 ;  /* 0x0000000900057c02 */ /* 0x004fe20008000f00 */
[----:B------:R-:W-:Y:S01]  /*5a10*/  IMAD.U32 R4, RZ, RZ, UR8 ;  /* 0x00000008ff047e24 */ /* 0x000fe2000f8e00ff */
[----:B---3--:R-:W-:Y:S01]  /*5a20*/  MOV R7, UR7 ;  /* 0x0000000700077c02 */ /* 0x008fe20008000f00 */
[----:B------:R-:W-:Y:S01]  /*5a30*/  IMAD.U32 R6, RZ, RZ, UR6 ;  /* 0x00000006ff067e24 */ /* 0x000fe2000f8e00ff */
[----:B-1----:R-:W-:Y:S01]  /*5a40*/  MOV R11, UR5 ;  /* 0x00000005000b7c02 */ /* 0x002fe20008000f00 */
[----:B------:R-:W-:Y:S02]  /*5a50*/  IMAD.U32 R10, RZ, RZ, UR4 ;  /* 0x00000004ff0a7e24 */ /* 0x000fe4000f8e00ff */
[----:B------:R-:W-:Y:S07]  /*5a60*/  LEPC R20, `(.L_x_98) ;  /* 0x000000001014794e */ /* 0x000fee0000000000 */
[----:B----45:R-:W-:Y:S05]  /*5a70*/  CALL.ABS.NOINC R2 ;  /* 0x0000000002007343 */ /* 0x030fea0003c00000 */
.L_x_98:
[----:B------:R-:W-:Y:S01]  /*5a80*/  LOP3.LUT P0, RZ, R153, 0x1b0, RZ, 0xc0, !PT ;  /* 0x000001b099ff7812 */ /* 0x000fe2000780c0ff */
[----:B------:R-:W-:Y:S11]  /*5a90*/  BSSY.RECONVERGENT B6, `(.L_x_99) ;  /* 0x0000013000067945 */ /* 0x000ff60003800200 */
[----:B------:R-:W-:Y:S01]  /*5aa0*/  @!UPT UIADD3 URZ, UPT, UPT, URZ, URZ, URZ ;  /* 0x000000fffffff290 */ /* 0x000fe2000fffe0ff */
[----:B------:R-:W-:Y:S05]  /*5ab0*/  @!P0 BRA `(.L_x_100) ;  /* 0x0000000000408947 */ /* 0x000fea0003800000 */
        /* <DEDUP_REMOVED lines=16> */
.L_x_100:
[----:B------:R-:W-:Y:S05]  /*5bc0*/  BSYNC.RECONVERGENT B6 ;  /* 0x0000000000067941 */ /* 0x000fea0003800200 */
.L_x_99:
[----:B------:R-:W-:Y:S01]  /*5bd0*/  R2UR UR4, R143 ;  /* 0x000000008f0472ca */ /* 0x000fe200000e0000 */
[----:B------:R-:W-:Y:S01]  /*5be0*/  UISETP.NE.U32.AND UP0, UPT, UR60, URZ, UPT ;  /* 0x000000ff3c00728c */ /* 0x000fe2000bf05070 */
[----:B------:R-:W-:Y:S02]  /*5bf0*/  ISETP.NE.U32.AND P4, PT, R138, RZ, PT ;  /* 0x000000ff8a00720c */ /* 0x000fe40003f85070 */
[----:B------:R-:W-:Y:S01]  /*5c00*/  ISETP.NE.U32.AND P2, PT, RZ, UR56, PT ;  /* 0x00000038ff007c0c */ /* 0x000fe2000bf45070 */
[----:B------:R-:W-:Y:S01]  /*5c10*/  UISETP.NE.AND.EX UP1, UPT, UR61, URZ, UPT, UP0 ;  /* 0x000000ff3d00728c */ /* 0x000fe2000bf25300 */
[----:B------:R-:W-:Y:S01]  /*5c20*/  ISETP.NE.AND.EX P4, PT, R139, RZ, PT, P4 ;  /* 0x000000ff8b00720c */ /* 0x000fe20003f85340 */
[----:B------:R-:W-:Y:S01]  /*5c30*/  UPLOP3.LUT UP0, UPT, UPT, UPT, UPT, 0x40, 0x4 ;  /* 0x000000000004789c */ /* 0x000fe20003f0e870 */
[----:B------:R-:W-:Y:S05]  /*5c40*/  ISETP.NE.AND.EX P2, PT, RZ, UR57, PT, P2 ;  /* 0x00000039ff007c0c */ /* 0x000fea000bf45320 */
[----:B------:R-:W-:Y:S06]  /*5c50*/  UISETP.NE.AND UP2, UPT, UR4, URZ, UPT ;  /* 0x000000ff0400728c */ /* 0x000fec000bf45270 */
[----:B------:R-:W-:Y:S05]  /*5c60*/  PLOP3.LUT P1, PT, PT, PT, UP2, 0x80, 0x8 ;  /* 0x000000000008781c */ /* 0x000fea0003f2f028 */
[----:B------:R-:W-:Y:S06]  /*5c70*/  @UP2 UPLOP3.LUT UP0, UPT, UPT, UPT, UP1, 0x80, 0x8 ;  /* 0x000000000008289c */ /* 0x000fec0003f0f010 */
[----:B------:R-:W-:Y:S01]  /*5c80*/  PLOP3.LUT P0, PT, PT, PT, UP0, 0x80, 0x8 ;  /* 0x000000000008781c */ /* 0x000fe20003f0f008 */
[----:B------:R-:W-:Y:S01]  /*5c90*/  @!UPT UIADD3 URZ, UPT, UPT, URZ, URZ, URZ ;  /* 0x000000fffffff290 */ /* 0x000fe2000fffe0ff */
[----:B------:R-:W-:Y:S11]  /*5ca0*/  BRA.U !UP1, `(.L_x_101) ;  /* 0x00000001093c7547 */ /* 0x000ff6000b800000 */
[----:B------:R-:W-:Y:S01]  /*5cb0*/  UISETP.NE.U32.AND UP0, UPT, UR56, URZ, UPT ;  /* 0x000000ff3800728c */ /* 0x000fe2000bf05070 */
[----:B-1----:R-:W-:Y:S01]  /*5cc0*/  HFMA2 R0, -RZ, RZ, 0, 5.9604644775390625e-08 ;  /* 0x00000001ff007431 */ /* 0x002fe200000001ff */
[----:B------:R-:W1:Y:S01]  /*5cd0*/  LDCU.64 UR8, c[0x0][0x358] ;  /* 0x00006b00ff0877ac */ /* 0x000e620008000a00 */
[----:B------:R-:W-:Y:S01]  /*5ce0*/  IMAD.MOV.U32 R140, RZ, RZ, 0x1 ;  /* 0x00000001ff8c7424 */ /* 0x000fe200078e00ff */
[----:B------:R-:W-:Y:S06]  /*5cf0*/  UISETP.NE.AND.EX UP0, UPT, UR57, URZ, UPT, UP0 ;  /* 0x000000ff3900728c */ /* 0x000fec000bf05300 */
[----:B------:R-:W-:Y:S05]  /*5d00*/  PLOP3.LUT P3, PT, PT, PT, UP0, 0x80, 0x8 ;  /* 0x000000000008781c */ /* 0x000fea0003f6f008 */
[----:B------:R-:W2:Y:S01]  /*5d10*/  @UP0 LDCU.64 UR4, c[0x0][0x888] ;  /* 0x00011100ff0407ac */ /* 0x000ea20008000a00 */
[----:B------:R-:W-:Y:S07]  /*5d20*/  @UP0 UIMAD UR6, UR36, UR60, URZ ;  /* 0x0000003c240602a4 */ /* 0x000fee000f8e02ff */
[----:B------:R-:W-:Y:S01]  /*5d30*/  @!P3 PRMT R140, R0, 0x7610, R140 ;  /* 0x00007610008cb816 */ /* 0x000fe2000000008c */
[----:B--2---:R-:W-:Y:S06]  /*5d40*/  @UP0 UIMAD.WIDE UR4, UR6, 0x4, UR4 ;  /* 0x00000004060408a5 */ /* 0x004fec000f8e0204 */
[----:B------:R-:W-:Y:S01]  /*5d50*/  IMAD.U32 R2, RZ, RZ, UR4 ;  /* 0x00000004ff027e24 */ /* 0x000fe2000f8e00ff */
[----:B------:R-:W-:Y:S04]  /*5d60*/  MOV R3, UR5 ;  /* 0x0000000500037c02 */ /* 0x000fe80008000f00 */
[----:B------:R-:W2:Y:S01]  /*5d70*/  @!UP0 LDCU UR4, c[0x0][0x880] ;  /* 0x00011000ff0487ac */ /* 0x000ea20008000800 */
[----:B-1---5:R3:W5:Y:S02]  /*5d80*/  @P3 LDG.E R72, desc[UR8][R2.64] ;  /* 0x0000000802483981 */ /* 0x022764000c1e1900 */
[----:B--23--:R-:W-:Y:S02]  /*5d90*/  @!P3 IMAD.U32 R72, RZ, RZ, UR4 ;  /* 0x00000004ff48be24 */ /* 0x00cfe4000f8e00ff */
.L_x_101:
[----:B------:R-:W-:Y:S05]  /*5da0*/  @!P4 BRA `(.L_x_102) ;  /* 0x000000000024c947 */ /* 0x000fea0003800000 */
[----:B------:R-:W-:Y:S01]  /*5db0*/  ISETP.NE.U32.AND P3, PT, R136, RZ, PT ;  /* 0x000000ff8800720c */ /* 0x000fe20003f65070 */
[----:B------:R-:W2:Y:S03]  /*5dc0*/  LDCU.64 UR4, c[0x0][0x358] ;  /* 0x00006b00ff0477ac */ /* 0x000ea60008000a00 */
[----:B------:R-:W-:Y:S11]  /*5dd0*/  ISETP.NE.AND.EX P3, PT, R137, RZ, PT, P3 ;  /* 0x000000ff8900720c */ /* 0x000ff60003f65330 */
[----:B------:R-:W-:Y:S02]  /*5de0*/  @!UPT UIADD3 URZ, UPT, UPT, URZ, URZ, URZ ;  /* 0x000000fffffff290 */ /* 0x000fe4000fffe0ff */
[----:B------:R-:W3:Y:S01]  /*5df0*/  @P3 LDC.64 R2, c[0x0][0x8a8] ;  /* 0x00022a00ff023b82 */ /* 0x000ee20000000a00 */
[----:B-1----:R-:W-:Y:S04]  /*5e00*/  @P3 IMAD R0, R138, UR36, RZ ;  /* 0x000000248a003c24 */ /* 0x002fe8000f8e02ff */
[----:B---3--:R-:W-:Y:S05]  /*5e10*/  @P3 IMAD.WIDE R2, R0, 0x4, R2 ;  /* 0x0000000400023825 */ /* 0x008fea00078e0202 */
[----:B--2--5:R2:W5:Y:S02]  /*5e20*/  @P3 LDG.E R70, desc[UR4][R2.64] ;  /* 0x0000000402463981 */ /* 0x024564000c1e1900 */
[----:B--2---:R-:W3:Y:S02]  /*5e30*/  @!P3 LDC R70, c[0x0][0x8a0] ;  /* 0x00022800ff46bb82 */ /* 0x004ee40000000800 */
.L_x_102:
[----:B-----5:R-:W-:Y:S01]  /*5e40*/  ISETP.NE.AND P4, PT, R72, RZ, PT ;  /* 0x000000ff4800720c */ /* 0x020fe20003f85270 */
[----:B------:R-:W-:Y:S01]  /*5e50*/  BSSY B1, `(.L_x_103) ;  /* 0x0000048000017945 */ /* 0x000fe20003800000 */
[----:B------:R-:W-:Y:S01]  /*5e60*/  SEL R7, RZ, 0xffffffff, P2 ;  /* 0xffffffffff077807 */ /* 0x000fe20001000000 */
[----:B------:R-:W-:Y:S01]  /*5e70*/  IMAD.MOV.U32 R78, RZ, RZ, 0x1 ;  /* 0x00000001ff4e7424 */ /* 0x000fe200078e00ff */
[----:B------:R-:W-:Y:S01]  /*5e80*/  LOP3.LUT P3, RZ, R140, 0xff, RZ, 0xc0, !PT ;  /* 0x000000ff8cff7812 */ /* 0x000fe2000786c0ff */
[----:B------:R-:W-:Y:S01]  /*5e90*/  IMAD R71, R68, 0x80, R69 ;  /* 0x0000008044477824 */ /* 0x000fe200078e0245 */
[----:B-1----:R-:W-:Y:S02]  /*5ea0*/  @P1 SEL R0, RZ, 0xffffffff, P4 ;  /* 0xffffffffff001807 */ /* 0x002fe40002000000 */
[----:B------:R-:W-:Y:S02]  /*5eb0*/  CS2R R98, SRZ ;  /* 0x0000000000627805 */ /* 0x000fe4000001ff00 */
[----:B------:R-:W-:Y:S02]  /*5ec0*/  LEA R3, R148, UR44, 0x3 ;  /* 0x0000002c94037c11 */ /* 0x000fe4000f8e18ff */
[----:B------:R-:W-:Y:S02]  /*5ed0*/  CS2R R96, SRZ ;  /* 0x0000000000607805 */ /* 0x000fe4000001ff00 */
[----:B------:R-:W-:Y:S02]  /*5ee0*/  @P0 SEL R0, R7, R0, !P3 ;  /* 0x0000000007000207 */ /* 0x000fe40005800000 */
[----:B------:R-:W-:Y:S02]  /*5ef0*/  CS2R R94, SRZ ;  /* 0x00000000005e7805 */ /* 0x000fe4000001ff00 */
[----:B------:R-:W-:Y:S02]  /*5f00*/  LEA R144, R68, UR44, 0x3 ;  /* 0x0000002c44907c11 */ /* 0x000fe4000f8e18ff */
[----:B------:R-:W-:Y:S02]  /*5f10*/  CS2R R92, SRZ ;  /* 0x00000000005c7805 */ /* 0x000fe4000001ff00 */
[----:B------:R-:W-:Y:S02]  /*5f20*/  @P1 LOP3.LUT R0, R0, 0x1, RZ, 0xc0, !PT ;  /* 0x0000000100001812 */ /* 0x000fe400078ec0ff */
[----:B------:R-:W-:Y:S02]  /*5f30*/  CS2R R86, SRZ ;  /* 0x0000000000567805 */ /* 0x000fe4000001ff00 */
[----:B------:R-:W-:Y:S02]  /*5f40*/  SHF.L.U32 R5, R149, 0x1f, RZ ;  /* 0x0000001f95057819 */ /* 0x000fe400000006ff */
[----:B------:R-:W-:Y:S02]  /*5f50*/  CS2R R84, SRZ ;  /* 0x0000000000547805 */ /* 0x000fe4000001ff00 */
[----:B------:R-:W-:Y:S02]  /*5f60*/  ISETP.NE.U32.OR P6, PT, R0, 0x1, !P1 ;  /* 0x000000010000780c */ /* 0x000fe40004fc5470 */
[----:B------:R-:W-:Y:S02]  /*5f70*/  CS2R R82, SRZ ;  /* 0x0000000000527805 */ /* 0x000fe4000001ff00 */
[----:B------:R-:W-:Y:S02]  /*5f80*/  PLOP3.LUT P2, PT, PT, PT, UP1, 0x80, 0x8 ;  /* 0x000000000008781c */ /* 0x000fe40003f4f018 */
[----:B------:R-:W-:Y:S02]  /*5f90*/  CS2R R80, SRZ ;  /* 0x0000000000507805 */ /* 0x000fe4000001ff00 */
[----:B------:R-:W-:Y:S02]  /*5fa0*/  SEL R0, RZ, 0xffffffff, P4 ;  /* 0xffffffffff007807 */ /* 0x000fe40002000000 */
[----:B------:R-:W-:Y:S03]  /*5fb0*/  P2R R88, PR, RZ, 0x40 ;  /* 0x00000040ff587803 */ /* 0x000fe60000000000 */
[----:B------:R-:W-:Y:S04]  /*5fc0*/  @P6 SHF.L.U32 R2, R146, 0x1f, RZ ;  /* 0x0000001f92026819 */ /* 0x000fe800000006ff */
[----:B------:R-:W-:Y:S01]  /*5fd0*/  @P2 SEL R0, R7, R0, !P3 ;  /* 0x0000000007002207 */ /* 0x000fe20005800000 */
[----:B------:R-:W1:Y:S03]  /*5fe0*/  @P6 SYNCS.PHASECHK.TRANS64.TRYWAIT P1, [R3+URZ+0x30], R2 ;  /* 0x00003002030065a7 */ /* 0x000e6600080211ff */
[----:B------:R-:W-:Y:S04]  /*5ff0*/  LOP3.LUT R0, R0, 0x1, RZ, 0xc0, !PT ;  /* 0x0000000100007812 */ /* 0x000fe800078ec0ff */
[----:B------:R-:W-:Y:S04]  /*6000*/  ISETP.NE.U32.AND P5, PT, R0, 0x1, PT ;  /* 0x000000010000780c */ /* 0x000fe80003fa5070 */
[----:B------:R-:W-:Y:S01]  /*6010*/  P2R R79, PR, RZ, 0x20 ;  /* 0x00000020ff4f7803 */ /* 0x000fe20000000000 */
[----:B------:R2:W4:Y:S01]  /*6020*/  SYNCS.PHASECHK.TRANS64.TRYWAIT P0, [R144+URZ+0x80], R5 ;  /* 0x00008005900075a7 */ /* 0x00052200080011ff */
[----:B-1----:R-:W-:Y:S01]  /*6030*/  @P6 SEL R78, RZ, 0x1, !P1 ;  /* 0x00000001ff4e6807 */ /* 0x002fe20004800000 */
[----:B--2---:R-:W-:Y:S06]  /*6040*/  @!P6 BRA `(.L_x_104) ;  /* 0x0000000000a0e947 */ /* 0x004fec0003800000 */
[----:B------:R-:W-:Y:S01]  /*6050*/  @P5 IMAD R7, R148, 0x2000, R135 ;  /* 0x0000200094075824 */ /* 0x000fe200078e0287 */
[----:B------:R-:W-:Y:S01]  /*6060*/  ISETP.NE.AND P1, PT, R78, RZ, PT ;  /* 0x000000ff4e00720c */ /* 0x000fe20003f25270 */
[----:B------:R-:W-:Y:S01]  /*6070*/  BSSY B0, `(.L_x_105) ;  /* 0x0000011000007945 */ /* 0x000fe20003800000 */
[----:B------:R-:W-:Y:S01]  /*6080*/  CS2R R82, SRZ ;  /* 0x0000000000527805 */ /* 0x000fe2000001ff00 */
[----:B------:R-:W-:Y:S01]  /*6090*/  @P5 VIADD R9, R7, UR44 ;  /* 0x0000002c07095c36 */ /* 0x000fe20008000000 */
[----:B------:R-:W-:Y:S02]  /*60a0*/  CS2R R80, SRZ ;  /* 0x0000000000507805 */ /* 0x000fe4000001ff00 */
[----:B------:R-:W-:Y:S02]  /*60b0*/  CS2R R86, SRZ ;  /* 0x0000000000567805 */ /* 0x000fe4000001ff00 */
[----:B------:R-:W-:Y:S01]  /*60c0*/  CS2R R84, SRZ ;  /* 0x0000000000547805 */ /* 0x000fe2000001ff00 */
[--C-:B------:R-:W-:Y:S01]  /*60d0*/  @P5 IMAD.IADD R6, R152, 0x1, R9.reuse ;  /* 0x0000000198065824 */ /* 0x100fe200078e0209 */
[----:B------:R-:W-:Y:S01]  /*60e0*/  CS2R R94, SRZ ;  /* 0x00000000005e7805 */ /* 0x000fe2000001ff00 */
[--C-:B------:R-:W-:Y:S01]  /*60f0*/  @P5 IMAD.IADD R4, R151, 0x1, R9.reuse ;  /* 0x0000000197045824 */ /* 0x100fe200078e0209 */
[----:B------:R-:W-:Y:S01]  /*6100*/  CS2R R92, SRZ ;  /* 0x00000000005c7805 */ /* 0x000fe2000001ff00 */
[----:B------:R-:W-:Y:S01]  /*6110*/  @P5 IMAD R2, R150, 0x10, R9 ;  /* 0x0000001096025824 */ /* 0x000fe200078e0209 */
[----:B------:R-:W-:Y:S02]  /*6120*/  CS2R R98, SRZ ;  /* 0x0000000000627805 */ /* 0x000fe4000001ff00 */
[----:B------:R-:W-:Y:S01]  /*6130*/  CS2R R96, SRZ ;  /* 0x0000000000607805 */ /* 0x000fe2000001ff00 */
[----:B------:R-:W-:Y:S06]  /*6140*/  @P1 BRA `(.L_x_106) ;  /* 0x00000000000c1947 */ /* 0x000fec0003800000 */
[----:B------:R-:W-:Y:S04]  /*6150*/  SHF.L.U32 R0, R146, 0x1f, RZ ;  /* 0x0000001f92007819 */ /* 0x000fe800000006ff */
[----:B------:R-:W1:Y:S02]  /*6160*/  SYNCS.PHASECHK.TRANS64.TRYWAIT P1, [R3+URZ+0x30], R0 ;  /* 0x00003000030075a7 */ /* 0x000e6400080211ff */
[----:B-1----:R-:W-:Y:S05]  /*6170*/  @!P1 BRA `(.L_x_107) ;  /* 0x0000003400949947 */ /* 0x002fea0003800000 */
.L_x_106:
[----:B------:R-:W-:Y:S05]  /*6180*/  BSYNC B0 ;  /* 0x0000000000007941 */ /* 0x000fea0003800000 */
.L_x_105:
[----:B------:R-:W-:Y:S01]  /*6190*/  ISETP.NE.AND P1, PT, R79, RZ, PT ;  /* 0x000000ff4f00720c */ /* 0x000fe20003f25270 */
[----:B-1----:R-:W-:Y:S02]  /*61a0*/  VIADD R3, R3, 0x40 ;  /* 0x0000004003037836 */ /* 0x002fe40000000000 */
[----:B------:R-:W-:Y:S02]  /*61b0*/  IMAD.U32 R0, RZ, RZ, UR46 ;  /* 0x0000002eff007e24 */ /* 0x000fe4000f8e00ff */
[----:B------:R-:W-:Y:S03]  /*61c0*/  VIADD R148, R148, 0x1 ;  /* 0x0000000194947836 */ /* 0x000fe60000000000 */
[----:B------:R-:W-:Y:S05]  /*61d0*/  PRMT R0, R0, 0x654, R3 ;  /* 0x0000065400007816 */ /* 0x000fea0000000003 */
[----:B------:R1:W2:Y:S04]  /*61e0*/  @P1 LDS.128 R80, [R7+UR44+0x200] ;  /* 0x0002002c07501984 */ /* 0x0002a80008000c00 */
[----:B------:R1:W1:Y:S04]  /*61f0*/  @P1 LDS.128 R84, [R6+0x200] ;  /* 0x0002000006541984 */ /* 0x0002680000000c00 */
[----:B------:R1:W1:Y:S04]  /*6200*/  @P1 LDS.128 R92, [R4+0x200] ;  /* 0x00020000045c1984 */ /* 0x0002680000000c00 */
[----:B------:R1:W1:Y:S01]  /*6210*/  @P1 LDS.128 R96, [R2+0x200] ;  /* 0x0002000002601984 */ /* 0x0002620000000c00 */
[C---:B------:R-:W-:Y:S01]  /*6220*/  ISETP.NE.AND P1, PT, R148.reuse, 0x2, PT ;  /* 0x000000029400780c */ /* 0x040fe20003f25270 */
[----:B------:R-:W-:Y:S01]  /*6230*/  @!PT LDS RZ, [RZ] ;  /* 0x00000000fffff984 */ /* 0x000fe20000000800 */
[----:B------:R-:W-:Y:S01]  /*6240*/  @!PT LDS RZ, [RZ] ;  /* 0x00000000fffff984 */ /* 0x000fe20000000800 */
[----:B------:R-:W-:Y:S01]  /*6250*/  @!PT LDS RZ, [RZ] ;  /* 0x00000000fffff984 */ /* 0x000fe20000000800 */
[----:B------:R-:W-:Y:S01]  /*6260*/  @!PT LDS RZ, [RZ] ;  /* 0x00000000fffff984 */ /* 0x000fe20000000800 */
[----:B------:R5:W-:Y:S06]  /*6270*/  MEMBAR.ALL.CTA ;  /* 0x0000000000007992 */ /* 0x000bec0000008000 */
[----:B-----5:R-:W5:Y:S01]  /*6280*/  FENCE.VIEW.ASYNC.S ;  /* 0x00000000000073c6 */ /* 0x020f620000000000 */
[----:B------:R-:W-:Y:S02]  /*6290*/  SEL R3, RZ, 0x1, P1 ;  /* 0x00000001ff037807 */ /* 0x000fe40000800000 */
[----:B------:R-:W-:Y:S02]  /*62a0*/  SEL R148, R148, RZ, P1 ;  /* 0x000000ff94947207 */ /* 0x000fe40000800000 */
[----:B------:R-:W-:Y:S01]  /*62b0*/  LOP3.LUT R146, R146, R3, RZ, 0x3c, !PT ;  /* 0x0000000392927212 */ /* 0x000fe200078e3cff */
[----:B-----5:R1:W-:Y:S06]  /*62c0*/  SYNCS.ARRIVE.TRANS64.RED.A1T0 RZ, [R0+URZ], RZ ;  /* 0x000000ff00ff79a7 */ /* 0x0203ec00081004ff */
.L_x_104:
[----:B------:R-:W-:Y:S05]  /*62d0*/  BSYNC B1 ;  /* 0x0000000000017941 */ /* 0x000fea0003800000 */
.L_x_103:
[----:B-1----:R-:W-:Y:S04]  /*62e0*/  SHF.R.U32.HI R0, RZ, 0x15, R71 ;  /* 0x00000015ff007819 */ /* 0x002fe80000011647 */
[----:B------:R-:W-:Y:S01]  /*62f0*/  LOP3.LUT P1, RZ, R0, 0x3, R141, 0x48, !PT ;  /* 0x0000000300ff7812 */ /* 0x000fe2000782488d */
[----:B------:R-:W-:Y:S01]  /*6300*/  @!UPT UIADD3 URZ, UPT, UPT, URZ, URZ, URZ ;  /* 0x000000fffffff290 */ /* 0x000fe2000fffe0ff */
[----:B----4-:R-:W-:Y:S11]  /*6310*/  @P0 BRA `(.L_x_108) ;  /* 0x0000000000080947 */ /* 0x010ff60003800000 */
[----:B------:R-:W1:Y:S02]  /*6320*/  SYNCS.PHASECHK.TRANS64.TRYWAIT P0, [R144+URZ+0x80], R5 ;  /* 0x00008005900075a7 */ /* 0x000e6400080011ff */
[----:B-1----:R-:W-:Y:S05]  /*6330*/  @!P0 BRA `(.L_x_109) ;  /* 0x0000003400388947 */ /* 0x002fea0003800000 */
.L_x_108:
[----:B------:R-:W-:Y:S05]  /*6340*/  @!P1 BRA `(.L_x_110) ;  /* 0x0000000000409947 */ /* 0x000fea0003800000 */
[----:B------:R-:W1:Y:S01]  /*6350*/  LDCU.64 UR8, c[0x4][0x70] ;  /* 0x01000e00ff0877ac */ /* 0x000e620008000a00 */
[----:B------:R-:W-:Y:S01]  /*6360*/  MOV R3, 0x0 ;  /* 0x0000000000037802 */ /* 0x000fe20000000f00 */
[----:B------:R-:W-:Y:S02]  /*6370*/  HFMA2 R12, -RZ, RZ, 0, 5.9604644775390625e-08 ;  /* 0x00000001ff0c7431 */ /* 0x000fe400000001ff */
[----:B------:R-:W-:Y:S02]  /*6380*/  IMAD.MOV.U32 R8, RZ, RZ, 0x192 ;  /* 0x00000192ff087424 */ /* 0x000fe400078e00ff */
[----:B------:R-:W-:Y:S01]  /*6390*/  IMAD.MOV.U32 R13, RZ, RZ, RZ ;  /* 0x000000ffff0d7224 */ /* 0x000fe200078e00ff */
[----:B------:R-:W4:Y:S01]  /*63a0*/  LDCU.64 UR6, c[0x4][0x78] ;  /* 0x01000f00ff0677ac */ /* 0x000f220008000a00 */
[----:B------:R-:W2:Y:S01]  /*63b0*/  LDC.64 R2, c[0x4][R3] ;  /* 0x0100000003027b82 */ /* 0x000ea20000000a00 */
[----:B------:R-:W5:Y:S01]  /*63c0*/  LDCU.64 UR4, c[0x4][0x10] ;  /* 0x01000200ff0477ac */ /* 0x000f620008000a00 */
[----:B-1----:R-:W-:Y:S01]  /*63d0*/  MOV R5, UR9 ;  /* 0x0000000900057c02 */ /* 0x002fe20008000f00 */
[----:B------:R-:W-:Y:S01]  /*63e0*/  IMAD.U32 R4, RZ, RZ, UR8 ;  /* 0x00000008ff047e24 */ /* 0x000fe2000f8e00ff */
[----:B----4-:R-:W-:Y:S01]  /*63f0*/  MOV R7, UR7 ;  /* 0x0000000700077c02 */ /* 0x010fe20008000f00 */
[----:B------:R-:W-:Y:S01]  /*6400*/  IMAD.U32 R6, RZ, RZ, UR6 ;  /* 0x00000006ff067e24 */ /* 0x000fe2000f8e00ff */
[----:B-----5:R-:W-:Y:S01]  /*6410*/  MOV R11, UR5 ;  /* 0x00000005000b7c02 */ /* 0x020fe20008000f00 */
[----:B------:R-:W-:Y:S02]  /*6420*/  IMAD.U32 R10, RZ, RZ, UR4 ;  /* 0x00000004ff0a7e24 */ /* 0x000fe4000f8e00ff */
[----:B------:R-:W-:Y:S07]  /*6430*/  LEPC R20, `(.L_x_110) ;  /* 0x000000001014794e */ /* 0x000fee0000000000 */
[----:B--23--:R-:W-:Y:S05]  /*6440*/  CALL.ABS.NOINC R2 ;  /* 0x0000000002007343 */ /* 0x00cfea0003c00000 */
.L_x_110:
[----:B--2---:R-:W-:Y:S01]  /*6450*/  SHF.L.U32 R75, R80, 0x10, RZ ;  /* 0x00000010504b7819 */ /* 0x004fe200000006ff */
[----:B------:R-:W-:Y:S05]  /*6460*/  WARPSYNC.ALL ;  /* 0x0000000000007948 */ /* 0x000fea0003800000 */
[----:B------:R-:W-:Y:S01]  /*6470*/  R2UR UR4, R71 ;  /* 0x00000000470472ca */ /* 0x000fe200000e0000 */
[----:B------:R-:W-:Y:S01]  /*6480*/  BSSY.RECONVERGENT B0, `(.L_x_111) ;  /* 0x0000121000007945 */ /* 0x000fe20003800200 */
[----:B------:R-:W-:Y:S02]  /*6490*/  ISETP.NE.AND P6, PT, R88, RZ, PT ;  /* 0x000000ff5800720c */ /* 0x000fe40003fc5270 */
[----:B------:R-:W-:Y:S02]  /*64a0*/  IADD3 R113, PT, PT, R135, UR44, RZ ;  /* 0x0000002c87717c10 */ /* 0x000fe4000fffe0ff */
[----:B------:R-:W-:Y:S02]  /*64b0*/  SHF.L.U32 R112, R150, 0x4, RZ ;  /* 0x0000000496707819 */ /* 0x000fe400000006ff */
[-C--:B------:R-:W-:Y:S02]  /*64c0*/  IADD3 R157, PT, PT, R152, R113.reuse, RZ ;  /* 0x00000071989d7210 */ /* 0x080fe40007ffe0ff */
[----:B------:R-:W-:Y:S02]  /*64d0*/  IADD3 R156, PT, PT, R151, R113, RZ ;  /* 0x00000071979c7210 */ /* 0x000fe40007ffe0ff */
[----:B------:R-:W-:Y:S01]  /*64e0*/  IADD3 R155, PT, PT, R113, R112, RZ ;  /* 0x00000070719b7210 */ /* 0x000fe20007ffe0ff */
[----:B-1----:R-:W3:Y:S01]  /*64f0*/  LDTM.x64 R4, tmem[UR4] ;  /* 0x00000004000479ee */ /* 0x002ee20008340000 */
[C---:B------:R-:W-:Y:S02]  /*6500*/  PRMT R73, R80.reuse, 0x8880, RZ ;  /* 0x0000888050497816 */ /* 0x040fe400000000ff */
[----:B------:R-:W-:Y:S02]  /*6510*/  SHF.R.S32.HI R75, RZ, 0x18, R75 ;  /* 0x00000018ff4b7819 */ /* 0x000fe4000001144b */
[----:B------:R-:W-:Y:S02]  /*6520*/  SHF.R.S32.HI R76, RZ, 0x18, R81 ;  /* 0x00000018ff4c7819 */ /* 0x000fe40000011451 */
[----:B------:R-:W-:Y:S02]  /*6530*/  SHF.L.U32 R74, R80, 0x8, RZ ;  /* 0x00000008504a7819 */ /* 0x000fe400000006ff */
[----:B------:R-:W-:Y:S02]  /*6540*/  SHF.L.U32 R77, R81, 0x8, RZ ;  /* 0x00000008514d7819 */ /* 0x000fe400000006ff */
[----:B------:R-:W-:Y:S02]  /*6550*/  SHF.R.S32.HI R74, RZ, 0x18, R74 ;  /* 0x00000018ff4a7819 */ /* 0x000fe4000001144a */
[----:B------:R-:W-:Y:S02]  /*6560*/  SHF.R.S32.HI R77, RZ, 0x18, R77 ;  /* 0x00000018ff4d7819 */ /* 0x000fe4000001144d */
[----:B------:R-:W-:Y:S02]  /*6570*/  ISETP.NE.AND P0, PT, R154, RZ, PT ;  /* 0x000000ff9a00720c */ /* 0x000fe40003f05270 */
[----:B------:R-:W-:Y:S02]  /*6580*/  LEA R114, R148, UR44, 0x3 ;  /* 0x0000002c94727c11 */ /* 0x000fe4000f8e18ff */
[----:B------:R-:W-:Y:S01]  /*6590*/  @P6 SHF.L.U32 R115, R146, 0x1f, RZ ;  /* 0x0000001f92736819 */ /* 0x000fe200000006ff */
[C---:B---3--:R-:W-:Y:S02]  /*65a0*/  IMAD R0, R70.reuse, R4, RZ ;  /* 0x0000000446007224 */ /* 0x048fe400078e02ff */
[C---:B------:R-:W-:Y:S02]  /*65b0*/  IMAD R2, R70.reuse, R5, RZ ;  /* 0x0000000546027224 */ /* 0x040fe400078e02ff */
[----:B------:R-:W-:Y:S02]  /*65c0*/  IMAD R3, R70, R6, RZ ;  /* 0x0000000646037224 */ /* 0x000fe400078e02ff */
[-C--:B------:R-:W-:Y:S01]  /*65d0*/  IMAD R0, R73, R72.reuse, R0 ;  /* 0x0000004849007224 */ /* 0x080fe200078e0200 */
[----:B------:R-:W-:Y:S01]  /*65e0*/  SHF.R.S32.HI R73, RZ, 0x18, R80 ;  /* 0x00000018ff497819 */ /* 0x000fe20000011450 */
[-C--:B------:R-:W-:Y:S01]  /*65f0*/  IMAD R2, R75, R72.reuse, R2 ;  /* 0x000000484b027224 */ /* 0x080fe200078e0202 */
[C---:B------:R-:W-:Y:S01]  /*6600*/  PRMT R75, R81.reuse, 0x8880, RZ ;  /* 0x00008880514b7816 */ /* 0x040fe200000000ff */
[----:B------:R-:W-:Y:S01]  /*6610*/  IMAD R3, R74, R72, R3 ;  /* 0x000000484a037224 */ /* 0x000fe200078e0203 */
[----:B------:R-:W-:Y:S01]  /*6620*/  SHF.L.U32 R74, R81, 0x10, RZ ;  /* 0x00000010514a7819 */ /* 0x000fe200000006ff */
[C---:B------:R-:W-:Y:S02]  /*6630*/  IMAD R7, R70.reuse, R7, RZ ;  /* 0x0000000746077224 */ /* 0x040fe400078e02ff */
[C---:B------:R-:W-:Y:S01]  /*6640*/  IMAD R4, R70.reuse, R8, RZ ;  /* 0x0000000846047224 */ /* 0x040fe200078e02ff */
[----:B------:R-:W-:Y:S01]  /*6650*/  SHF.R.S32.HI R74, RZ, 0x18, R74 ;  /* 0x00000018ff4a7819 */ /* 0x000fe2000001144a */
[----:B------:R-:W-:Y:S02]  /*6660*/  IMAD R5, R70, R9, RZ ;  /* 0x0000000946057224 */ /* 0x000fe400078e02ff */
[-C--:B------:R-:W-:Y:S01]  /*6670*/  IMAD R7, R73, R72.reuse, R7 ;  /* 0x0000004849077224 */ /* 0x080fe200078e0207 */
[C---:B------:R-:W-:Y:S01]  /*6680*/  PRMT R73, R82.reuse, 0x8880, RZ ;  /* 0x0000888052497816 */ /* 0x040fe200000000ff */
[----:B------:R-:W-:Y:S01]  /*6690*/  IMAD R4, R75, R72, R4 ;  /* 0x000000484b047224 */ /* 0x000fe200078e0204 */
[----:B------:R-:W-:Y:S01]  /*66a0*/  SHF.L.U32 R75, R82, 0x8, RZ ;  /* 0x00000008524b7819 */ /* 0x000fe200000006ff */
[----:B------:R-:W-:Y:S01]  /*66b0*/  IMAD R6, R70, R10, RZ ;  /* 0x0000000a46067224 */ /* 0x000fe200078e02ff */
[----:B------:R-:W-:Y:S01]  /*66c0*/  I2IP.S8.S32.SAT R89, R7, R3, RZ ;  /* 0x0000000307597239 */ /* 0x000fe200000014ff */
[----:B------:R-:W-:Y:S01]  /*66d0*/  IMAD R5, R74, R72, R5 ;  /* 0x000000484a057224 */ /* 0x000fe200078e0205 */
[----:B------:R-:W-:Y:S01]  /*66e0*/  SHF.L.U32 R74, R82, 0x10, RZ ;  /* 0x00000010524a7819 */ /* 0x000fe200000006ff */
[----:B------:R-:W-:Y:S01]  /*66f0*/  IMAD R11, R70, R11, RZ ;  /* 0x0000000b460b7224 */ /* 0x000fe200078e02ff */
[----:B------:R-:W-:Y:S01]  /*6700*/  I2IP.S8.S32.SAT R88, R2, R0, R89 ;  /* 0x0000000002587239 */ /* 0x000fe20000001459 */
[C---:B------:R-:W-:Y:S01]  /*6710*/  IMAD R8, R70.reuse, R12, RZ ;  /* 0x0000000c46087224 */ /* 0x040fe200078e02ff */
[----:B------:R-:W-:Y:S01]  /*6720*/  SHF.R.S32.HI R74, RZ, 0x18, R74 ;  /* 0x00000018ff4a7819 */ /* 0x000fe2000001144a */
[-C--:B------:R-:W-:Y:S01]  /*6730*/  IMAD R6, R77, R72.reuse, R6 ;  /* 0x000000484d067224 */ /* 0x080fe200078e0206 */
[----:B------:R-:W-:Y:S01]  /*6740*/  SHF.R.S32.HI R75, RZ, 0x18, R75 ;  /* 0x00000018ff4b7819 */ /* 0x000fe2000001144b */
[----:B------:R-:W-:Y:S01]  /*6750*/  IMAD R9, R70, R13, RZ ;  /* 0x0000000d46097224 */ /* 0x000fe200078e02ff */
[----:B------:R-:W-:Y:S01]  /*6760*/  SHF.L.U32 R77, R83, 0x8, RZ ;  /* 0x00000008534d7819 */ /* 0x000fe200000006ff */
[-C--:B------:R-:W-:Y:S01]  /*6770*/  IMAD R11, R76, R72.reuse, R11 ;  /* 0x000000484c0b7224 */ /* 0x080fe200078e020b */
[----:B------:R-:W-:Y:S01]  /*6780*/  SHF.R.S32.HI R76, RZ, 0x18, R83 ;  /* 0x00000018ff4c7819 */ /* 0x000fe20000011453 */
[----:B------:R-:W-:Y:S01]  /*6790*/  IMAD R8, R73, R72, R8 ;  /* 0x0000004849087224 */ /* 0x000fe200078e0208 */
[----:B------:R-:W-:Y:S01]  /*67a0*/  SHF.R.S32.HI R73, RZ, 0x18, R82 ;  /* 0x00000018ff497819 */ /* 0x000fe20000011452 */
[----:B------:R-:W-:Y:S01]  /*67b0*/  IMAD R10, R70, R14, RZ ;  /* 0x0000000e460a7224 */ /* 0x000fe200078e02ff */
[----:B------:R-:W-:Y:S01]  /*67c0*/  I2IP.S8.S32.SAT R90, R11, R6, RZ ;  /* 0x000000060b5a7239 */ /* 0x000fe200000014ff */
[----:B------:R-:W-:Y:S01]  /*67d0*/  IMAD R9, R74, R72, R9 ;  /* 0x000000484a097224 */ /* 0x000fe200078e0209 */
[----:B------:R-:W-:Y:S01]  /*67e0*/  SHF.R.S32.HI R77, RZ, 0x18, R77 ;  /* 0x00000018ff4d7819 */ /* 0x000fe2000001144d */
[----:B------:R-:W-:Y:S01]  /*67f0*/  IMAD.U32 R74, R83, 0x10000, RZ ;  /* 0x00010000534a7824 */ /* 0x000fe200078e00ff */
[----:B------:R-:W-:Y:S01]  /*6800*/  I2IP.S8.S32.SAT R89, R5, R4, R90 ;  /* 0x0000000405597239 */ /* 0x000fe2000000145a */
[C---:B------:R-:W-:Y:S02]  /*6810*/  IMAD R15, R70.reuse, R15, RZ ;  /* 0x0000000f460f7224 */ /* 0x040fe400078e02ff */
[----:B------:R-:W-:Y:S01]  /*6820*/  IMAD R10, R75, R72, R10 ;  /* 0x000000484b0a7224 */ /* 0x000fe200078e020a */
[----:B------:R-:W-:Y:S01]  /*6830*/  PRMT R75, R83, 0x8880, RZ ;  /* 0x00008880534b7816 */ /* 0x000fe200000000ff */
        /* <DEDUP_REMOVED lines=11> */
[C---:B------:R-:W-:Y:S01]  /*68f0*/  IMAD R19, R70.reuse, R19, RZ ;  /* 0x0000001346137224 */ /* 0x040fe200078e02ff */
[----:B------:R-:W-:Y:S01]  /*6900*/  I2IP.S8.S32.SAT R90, R9, R8, R90 ;  /* 0x00000008095a7239 */ /* 0x000fe2000000145a */
[C---:B------:R-:W-:Y:S01]  /*6910*/  IMAD R16, R70.reuse, R20, RZ ;  /* 0x0000001446107224 */ /* 0x040fe200078e02ff */
[----:B------:R-:W-:Y:S01]  /*6920*/  SHF.R.S32.HI R74, RZ, 0x18, R74 ;  /* 0x00000018ff4a7819 */ /* 0x000fe2000001144a */
[-C--:B------:R-:W-:Y:S01]  /*6930*/  IMAD R14, R77, R72.reuse, R14 ;  /* 0x000000484d0e7224 */ /* 0x080fe200078e020e */
[----:B------:R-:W-:Y:S01]  /*6940*/  SHF.R.S32.HI R75, RZ, 0x18, R75 ;  /* 0x00000018ff4b7819 */ /* 0x000fe2000001144b */
[----:B------:R-:W-:Y:S01]  /*6950*/  IMAD R17, R70, R21, RZ ;  /* 0x0000001546117224 */ /* 0x000fe200078e02ff */
[----:B------:R-:W-:Y:S01]  /*6960*/  SHF.L.U32 R77, R85, 0x8, RZ ;  /* 0x00000008554d7819 */ /* 0x000fe200000006ff */
[----:B------:R-:W-:Y:S01]  /*6970*/  IMAD R19, R76, R72, R19 ;  /* 0x000000484c137224 */ /* 0x000fe200078e0213 */
[----:B------:R-:W-:Y:S01]  /*6980*/  SHF.R.S32.HI R76, RZ, 0x18, R85 ;  /* 0x00000018ff4c7819 */ /* 0x000fe20000011455 */
[----:B------:R-:W-:Y:S01]  /*6990*/  IMAD R18, R70, R22, RZ ;  /* 0x0000001646127224 */ /* 0x000fe200078e02ff */
[----:B------:R-:W-:Y:S01]  /*69a0*/  SHF.R.S32.HI R77, RZ, 0x18, R77 ;  /* 0x00000018ff4d7819 */ /* 0x000fe2000001144d */
[----:B------:R-:W-:Y:S01]  /*69b0*/  IMAD R16, R73, R72, R16 ;  /* 0x0000004849107224 */ /* 0x000fe200078e0210 */
[----:B------:R-:W-:Y:S01]  /*69c0*/  I2IP.S8.S32.SAT R91, R19, R14, RZ ;  /* 0x0000000e135b7239 */ /* 0x000fe200000014ff */
[-C--:B------:R-:W-:Y:S01]  /*69d0*/  IMAD R17, R74, R72.reuse, R17 ;  /* 0x000000484a117224 */ /* 0x080fe200078e0211 */
[----:B------:R-:W-:Y:S01]  /*69e0*/  SHF.L.U32 R74, R85, 0x10, RZ ;  /* 0x00000010554a7819 */ /* 0x000fe200000006ff */
[C---:B------:R-:W-:Y:S01]  /*69f0*/  IMAD R23, R70.reuse, R23, RZ ;  /* 0x0000001746177224 */ /* 0x040fe200078e02ff */
[----:B------:R-:W-:Y:S01]  /*6a00*/  SHF.R.S32.HI R73, RZ, 0x18, R84 ;  /* 0x00000018ff497819 */ /* 0x000fe20000011454 */
[----:B------:R-:W-:Y:S01]  /*6a10*/  IMAD R18, R75, R72, R18 ;  /* 0x000000484b127224 */ /* 0x000fe200078e0212 */
[----:B------:R-:W-:Y:S01]  /*6a20*/  PRMT R75, R85, 0x8880, RZ ;  /* 0x00008880554b7816 */ /* 0x000fe200000000ff */
[C---:B------:R-:W-:Y:S01]  /*6a30*/  IMAD R20, R70.reuse, R24, RZ ;  /* 0x0000001846147224 */ /* 0x040fe200078e02ff */
[----:B------:R-:W-:Y:S01]  /*6a40*/  SHF.R.S32.HI R74, RZ, 0x18, R74 ;  /* 0x00000018ff4a7819 */ /* 0x000fe2000001144a */
[----:B------:R-:W-:Y:S01]  /*6a50*/  IMAD R21, R70, R25, RZ ;  /* 0x0000001946157224 */ /* 0x000fe200078e02ff */
[----:B------:R-:W-:Y:S01]  /*6a60*/  I2IP.S8.S32.SAT R91, R13, R12, R91 ;  /* 0x0000000c0d5b7239 */ /* 0x000fe2000000145b */
[-C--:B------:R-:W-:Y:S01]  /*6a70*/  IMAD R23, R73, R72.reuse, R23 ;  /* 0x0000004849177224 */ /* 0x080fe200078e0217 */
[C---:B------:R-:W-:Y:S01]  /*6a80*/  PRMT R73, R86.reuse, 0x8880, RZ ;  /* 0x0000888056497816 */ /* 0x040fe200000000ff */
[-C--:B------:R-:W-:Y:S01]  /*6a90*/  IMAD R20, R75, R72.reuse, R20 ;  /* 0x000000484b147224 */ /* 0x080fe200078e0214 */
[----:B------:R-:W-:Y:S01]  /*6aa0*/  SHF.L.U32 R75, R86, 0x8, RZ ;  /* 0x00000008564b7819 */ /* 0x000fe200000006ff */
[----:B------:R-:W-:Y:S01]  /*6ab0*/  IMAD R21, R74, R72, R21 ;  /* 0x000000484a157224 */ /* 0x000fe200078e0215 */
[----:B------:R1:W-:Y:S01]  /*6ac0*/  STS.128 [R135+UR44+0x4200], R88 ;  /* 0x0042005887007988 */ /* 0x0003e20008000c2c */
[----:B------:R-:W-:Y:S01]  /*6ad0*/  IMAD R22, R70, R26, RZ ;  /* 0x0000001a46167224 */ /* 0x000fe200078e02ff */
[----:B------:R-:W-:Y:S01]  /*6ae0*/  I2IP.S8.S32.SAT R100, R23, R18, RZ ;  /* 0x0000001217647239 */ /* 0x000fe200000014ff */
[----:B------:R-:W-:Y:S01]  /*6af0*/  IMAD.U32 R74, R86, 0x10000, RZ ;  /* 0x00010000564a7824 */ /* 0x000fe200078e00ff */
[----:B------:R-:W-:Y:S01]  /*6b00*/  SHF.R.S32.HI R75, RZ, 0x18, R75 ;  /* 0x00000018ff4b7819 */ /* 0x000fe2000001144b */
[C---:B------:R-:W-:Y:S01]  /*6b10*/  IMAD R27, R70.reuse, R27, RZ ;  /* 0x0000001b461b7224 */ /* 0x040fe200078e02ff */
[----:B------:R-:W-:Y:S01]  /*6b20*/  I2IP.S8.S32.SAT R100, R17, R16, R100 ;  /* 0x0000001011647239 */ /* 0x000fe20000001464 */
[C---:B------:R-:W-:Y:S01]  /*6b30*/  IMAD R24, R70.reuse, R28, RZ ;  /* 0x0000001c46187224 */ /* 0x040fe200078e02ff */
[----:B------:R-:W-:Y:S01]  /*6b40*/  SHF.R.S32.HI R74, RZ, 0x18, R74 ;  /* 0x00000018ff4a7819 */ /* 0x000fe2000001144a */
[-C--:B------:R-:W-:Y:S01]  /*6b50*/  IMAD R22, R77, R72.reuse, R22 ;  /* 0x000000484d167224 */ /* 0x080fe200078e0216 */
[----:B------:R-:W-:Y:S01]  /*6b60*/  SHF.L.U32 R77, R87, 0x8, RZ ;  /* 0x00000008574d7819 */ /* 0x000fe200000006ff */
[----:B------:R-:W-:Y:S02]  /*6b70*/  IMAD R25, R70, R29, RZ ;  /* 0x0000001d46197224 */ /* 0x000fe400078e02ff */
        /* <DEDUP_REMOVED lines=33> */
[----:B------:R-:W-:Y:S01]  /*6d90*/  PRMT R76, R93, 0x8880, RZ ;  /* 0x000088805d4c7816 */ /* 0x000fe200000000ff */
[C---:B------:R-:W-:Y:S02]  /*6da0*/  IMAD R34, R70.reuse, R38, RZ ;  /* 0x0000002646227224 */ /* 0x040fe400078e02ff */
[----:B------:R-:W-:Y:S01]  /*6db0*/  IMAD R32, R73, R72, R32 ;  /* 0x0000004849207224 */ /* 0x000fe200078e0220 */
[----:B------:R-:W-:Y:S01]  /*6dc0*/  SHF.R.S32.HI R73, RZ, 0x18, R92 ;  /* 0x00000018ff497819 */ /* 0x000fe2000001145c */
[----:B------:R-:W-:Y:S01]  /*6dd0*/  IMAD R39, R70, R39, RZ ;  /* 0x0000002746277224 */ /* 0x000fe200078e02ff */
[----:B------:R-:W-:Y:S01]  /*6de0*/  I2IP.S8.S32.SAT R103, R35, R30, RZ ;  /* 0x0000001e23677239 */ /* 0x000fe200000014ff */
[-C--:B------:R-:W-:Y:S02]  /*6df0*/  IMAD R33, R74, R72.reuse, R33 ;  /* 0x000000484a217224 */ /* 0x080fe400078e0221 */
[----:B------:R-:W-:Y:S01]  /*6e00*/  IMAD R34, R75, R72, R34 ;  /* 0x000000484b227224 */ /* 0x000fe200078e0222 */
[----:B------:R-:W-:Y:S01]  /*6e10*/  I2IP.S8.S32.SAT R103, R29, R28, R103 ;  /* 0x0000001c1d677239 */ /* 0x000fe20000001467 */
[C---:B------:R-:W-:Y:S01]  /*6e20*/  IMAD.U32 R74, R93.reuse, 0x10000, RZ ;  /* 0x000100005d4a7824 */ /* 0x040fe200078e00ff */
[----:B------:R-:W-:Y:S01]  /*6e30*/  SHF.L.U32 R75, R93, 0x8, RZ ;  /* 0x000000085d4b7819 */ /* 0x000fe200000006ff */
[----:B------:R-:W-:Y:S01]  /*6e40*/  IMAD R39, R73, R72, R39 ;  /* 0x0000004849277224 */ /* 0x000fe200078e0227 */
[----:B------:R-:W-:Y:S01]  /*6e50*/  MOV R73, R76 ;  /* 0x0000004c00497202 */ /* 0x000fe20000000f00 */
[C---:B------:R-:W-:Y:S01]  /*6e60*/  IMAD R36, R70.reuse, R40, RZ ;  /* 0x0000002846247224 */ /* 0x040fe200078e02ff */
[----:B------:R-:W-:Y:S01]  /*6e70*/  SHF.R.S32.HI R74, RZ, 0x18, R74 ;  /* 0x00000018ff4a7819 */ /* 0x000fe2000001144a */
[C---:B------:R-:W-:Y:S01]  /*6e80*/  IMAD R37, R70.reuse, R41, RZ ;  /* 0x0000002946257224 */ /* 0x040fe200078e02ff */
[----:B------:R-:W-:Y:S01]  /*6e90*/  SHF.R.S32.HI R75, RZ, 0x18, R75 ;  /* 0x00000018ff4b7819 */ /* 0x000fe2000001144b */
[----:B------:R-:W-:Y:S01]  /*6ea0*/  IMAD R38, R70, R42, RZ ;  /* 0x0000002a46267224 */ /* 0x000fe200078e02ff */
[----:B------:R1:W-:Y:S01]  /*6eb0*/  STS.128 [R157+0x4200], R100 ;  /* 0x004200649d007388 */ /* 0x0003e20000000c00 */
[----:B------:R-:W-:Y:S01]  /*6ec0*/  IMAD R36, R73, R72, R36 ;  /* 0x0000004849247224 */ /* 0x000fe200078e0224 */
[----:B------:R-:W-:Y:S01]  /*6ed0*/  I2IP.S8.S32.SAT R104, R39, R34, RZ ;  /* 0x0000002227687239 */ /* 0x000fe200000014ff */
[-C--:B------:R-:W-:Y:S01]  /*6ee0*/  IMAD R37, R74, R72.reuse, R37 ;  /* 0x000000484a257224 */ /* 0x080fe200078e0225 */
[----:B------:R-:W-:Y:S01]  /*6ef0*/  SHF.R.S32.HI R76, RZ, 0x18, R93 ;  /* 0x00000018ff4c7819 */ /* 0x000fe2000001145d */
[----:B------:R-:W-:Y:S01]  /*6f00*/  IMAD R43, R70, R43, RZ ;  /* 0x0000002b462b7224 */ /* 0x000fe200078e02ff */
[C---:B------:R-:W-:Y:S01]  /*6f10*/  SHF.L.U32 R74, R94.reuse, 0x10, RZ ;  /* 0x000000105e4a7819 */ /* 0x040fe200000006ff */
[----:B------:R-:W-:Y:S01]  /*6f20*/  IMAD R38, R75, R72, R38 ;  /* 0x000000484b267224 */ /* 0x000fe200078e0226 */
[----:B------:R-:W-:Y:S01]  /*6f30*/  PRMT R73, R94, 0x8880, RZ ;  /* 0x000088805e497816 */ /* 0x000fe200000000ff */
[----:B------:R-:W-:Y:S01]  /*6f40*/  IMAD R40, R70, R44, RZ ;  /* 0x0000002c46287224 */ /* 0x000fe200078e02ff */
[----:B------:R-:W-:Y:S01]  /*6f50*/  SHF.L.U32 R75, R94, 0x8, RZ ;  /* 0x000000085e4b7819 */ /* 0x000fe200000006ff */
[----:B------:R-:W-:Y:S01]  /*6f60*/  IMAD R41, R70, R45, RZ ;  /* 0x0000002d46297224 */ /* 0x000fe200078e02ff */
[----:B------:R-:W-:Y:S01]  /*6f70*/  SHF.R.S32.HI R74, RZ, 0x18, R74 ;  /* 0x00000018ff4a7819 */ /* 0x000fe2000001144a */
[----:B------:R-:W-:Y:S01]  /*6f80*/  IMAD R43, R76, R72, R43 ;  /* 0x000000484c2b7224 */ /* 0x000fe200078e022b */
[----:B------:R-:W-:Y:S01]  /*6f90*/  SHF.R.S32.HI R75, RZ, 0x18, R75 ;  /* 0x00000018ff4b7819 */ /* 0x000fe2000001144b */
[C---:B------:R-:W-:Y:S01]  /*6fa0*/  IMAD R42, R70.reuse, R46, RZ ;  /* 0x0000002e462a7224 */ /* 0x040fe200078e02ff */
[----:B------:R-:W-:Y:S01]  /*6fb0*/  I2IP.S8.S32.SAT R104, R33, R32, R104 ;  /* 0x0000002021687239 */ /* 0x000fe20000001468 */
[----:B------:R-:W-:Y:S01]  /*6fc0*/  IMAD R40, R73, R72, R40 ;  /* 0x0000004849287224 */ /* 0x000fe200078e0228 */
[----:B------:R-:W-:Y:S01]  /*6fd0*/  SHF.R.S32.HI R76, RZ, 0x18, R94 ;  /* 0x00000018ff4c7819 */ /* 0x000fe2000001145e */
[----:B------:R-:W-:Y:S01]  /*6fe0*/  IMAD R47, R70, R47, RZ ;  /* 0x0000002f462f7224 */ /* 0x000fe200078e02ff */
[----:B------:R-:W-:Y:S01]  /*6ff0*/  I2IP.S8.S32.SAT R105, R43, R38, RZ ;  /* 0x000000262b697239 */ /* 0x000fe200000014ff */
[-C--:B------:R-:W-:Y:S01]  /*7000*/  IMAD R41, R74, R72.reuse, R41 ;  /* 0x000000484a297224 */ /* 0x080fe200078e0229 */
[----:B------:R-:W-:Y:S01]  /*7010*/  PRMT R73, R95, 0x8880, RZ ;  /* 0x000088805f497816 */ /* 0x000fe200000000ff */
[-C--:B------:R-:W-:Y:S01]  /*7020*/  IMAD R42, R75, R72.reuse, R42 ;  /* 0x000000484b2a7224 */ /* 0x080fe200078e022a */
[----:B------:R-:W-:Y:S01]  /*7030*/  SHF.L.U32 R74, R95, 0x10, RZ ;  /* 0x000000105f4a7819 */ /* 0x000fe200000006ff */
[----:B------:R-:W-:Y:S01]  /*7040*/  IMAD R47, R76, R72, R47 ;  /* 0x000000484c2f7224 */ /* 0x000fe200078e022f */
[----:B------:R-:W-:Y:S01]  /*7050*/  I2IP.S8.S32.SAT R105, R37, R36, R105 ;  /* 0x0000002425697239 */ /* 0x000fe20000001469 */
[C---:B------:R-:W-:Y:S01]  /*7060*/  IMAD R44, R70.reuse, R48, RZ ;  /* 0x00000030462c7224 */ /* 0x040fe200078e02ff */
[----:B------:R-:W-:Y:S01]  /*7070*/  SHF.R.S32.HI R74, RZ, 0x18, R74 ;  /* 0x00000018ff4a7819 */ /* 0x000fe2000001144a */
[----:B------:R-:W-:Y:S01]  /*7080*/  IMAD.SHL.U32 R76, R95, 0x100, RZ ;  /* 0x000001005f4c7824 */ /* 0x000fe200078e00ff */
[----:B------:R-:W-:Y:S01]  /*7090*/  I2IP.S8.S32.SAT R106, R47, R42, RZ ;  /* 0x0000002a2f6a7239 */ /* 0x000fe200000014ff */
[----:B------:R-:W-:Y:S01]  /*70a0*/  IMAD R45, R70, R49, RZ ;  /* 0x00000031462d7224 */ /* 0x000fe200078e02ff */
[----:B------:R-:W-:Y:S01]  /*70b0*/  PRMT R75, R96, 0x8880, RZ ;  /* 0x00008880604b7816 */ /* 0x000fe200000000ff */
[----:B------:R-:W-:Y:S01]  /*70c0*/  IMAD R44, R73, R72, R44 ;  /* 0x00000048492c7224 */ /* 0x000fe200078e022c */
[----:B------:R-:W-:Y:S01]  /*70d0*/  SHF.R.S32.HI R73, RZ, 0x18, R76 ;  /* 0x00000018ff497819 */ /* 0x000fe2000001144c */
[----:B------:R-:W-:Y:S01]  /*70e0*/  IMAD R46, R70, R50, RZ ;  /* 0x00000032462e7224 */ /* 0x000fe200078e02ff */
[----:B------:R-:W-:Y:S01]  /*70f0*/  I2IP.S8.S32.SAT R106, R41, R40, R106 ;  /* 0x00000028296a7239 */ /* 0x000fe2000000146a */
[----:B------:R-:W-:Y:S01]  /*7100*/  IMAD R45, R74, R72, R45 ;  /* 0x000000484a2d7224 */ /* 0x000fe200078e022d */
[----:B------:R-:W-:Y:S01]  /*7110*/  SHF.R.S32.HI R74, RZ, 0x18, R95 ;  /* 0x00000018ff4a7819 */ /* 0x000fe2000001145f */
[----:B------:R-:W-:Y:S01]  /*7120*/  IMAD R51, R70, R51, RZ ;  /* 0x0000003346337224 */ /* 0x000fe200078e02ff */
[----:B------:R-:W-:Y:S01]  /*7130*/  SHF.L.U32 R76, R96, 0x8, RZ ;  /* 0x00000008604c7819 */ /* 0x000fe200000006ff */
[----:B------:R-:W-:Y:S02]  /*7140*/  IMAD R48, R70, R52, RZ ;  /* 0x0000003446307224 */ /* 0x000fe400078e02ff */
[-C--:B------:R-:W-:Y:S01]  /*7150*/  IMAD R46, R73, R72.reuse, R46 ;  /* 0x00000048492e7224 */ /* 0x080fe200078e022e */
[----:B------:R-:W-:Y:S01]  /*7160*/  SHF.R.S32.HI R73, RZ, 0x18, R77 ;  /* 0x00000018ff497819 */ /* 0x000fe2000001144d */
[-C--:B------:R-:W-:Y:S01]  /*7170*/  IMAD R51, R74, R72.reuse, R51 ;  /* 0x000000484a337224 */ /* 0x080fe200078e0233 */
[----:B------:R-:W-:Y:S01]  /*7180*/  SHF.R.S32.HI R74, RZ, 0x18, R96 ;  /* 0x00000018ff4a7819 */ /* 0x000fe20000011460 */
[----:B------:R-:W-:Y:S01]  /*7190*/  IMAD R49, R70, R53, RZ ;  /* 0x0000003546317224 */ /* 0x000fe200078e02ff */
[----:B------:R-:W-:Y:S01]  /*71a0*/  SHF.L.U32 R77, R98, 0x8, RZ ;  /* 0x00000008624d7819 */ /* 0x000fe200000006ff */
[----:B------:R-:W-:Y:S01]  /*71b0*/  IMAD R48, R75, R72, R48 ;  /* 0x000000484b307224 */ /* 0x000fe200078e0230 */
[----:B------:R-:W-:Y:S01]  /*71c0*/  SHF.R.S32.HI R75, RZ, 0x18, R76 ;  /* 0x00000018ff4b7819 */ /* 0x000fe2000001144c */
[C---:B------:R-:W-:Y:S01]  /*71d0*/  IMAD R50, R70.reuse, R54, RZ ;  /* 0x0000003646327224 */ /* 0x040fe200078e02ff */
[----:B------:R-:W-:Y:S01]  /*71e0*/  I2IP.S8.S32.SAT R107, R51, R46, RZ ;  /* 0x0000002e336b7239 */ /* 0x000fe200000014ff */
[C---:B------:R-:W-:Y:S01]  /*71f0*/  IMAD R55, R70.reuse, R55, RZ ;  /* 0x0000003746377224 */ /* 0x040fe200078e02ff */
[----:B------:R-:W-:Y:S01]  /*7200*/  SHF.L.U32 R76, R97, 0x10, RZ ;  /* 0x00000010614c7819 */ /* 0x000fe200000006ff */
[----:B------:R-:W-:Y:S01]  /*7210*/  IMAD R49, R73, R72, R49 ;  /* 0x0000004849317224 */ /* 0x000fe200078e0231 */
[----:B------:R-:W-:Y:S01]  /*7220*/  PRMT R73, R97, 0x8880, RZ ;  /* 0x0000888061497816 */ /* 0x000fe200000000ff */
[----:B------:R-:W-:Y:S01]  /*7230*/  IMAD R52, R70, R56, RZ ;  /* 0x0000003846347224 */ /* 0x000fe200078e02ff */
[----:B------:R-:W-:Y:S01]  /*7240*/  I2IP.S8.S32.SAT R107, R45, R44, R107 ;  /* 0x0000002c2d6b7239 */ /* 0x000fe2000000146b */
[-C--:B------:R-:W-:Y:S01]  /*7250*/  IMAD R50, R75, R72.reuse, R50 ;  /* 0x000000484b327224 */ /* 0x080fe200078e0232 */
[----:B------:R-:W-:Y:S01]  /*7260*/  PRMT R75, R98, 0x8880, RZ ;  /* 0x00008880624b7816 */ /* 0x000fe200000000ff */
[-C--:B------:R-:W-:Y:S01]  /*7270*/  IMAD R55, R74, R72.reuse, R55 ;  /* 0x000000484a377224 */ /* 0x080fe200078e0237 */
[----:B------:R-:W-:Y:S01]  /*7280*/  SHF.R.S32.HI R74, RZ, 0x18, R76 ;  /* 0x00000018ff4a7819 */ /* 0x000fe2000001144c */
[----:B------:R-:W-:Y:S01]  /*7290*/  IMAD R52, R73, R72, R52 ;  /* 0x0000004849347224 */ /* 0x000fe200078e0234 */
[----:B------:R-:W-:Y:S01]  /*72a0*/  SHF.L.U32 R73, R97, 0x8, RZ ;  /* 0x0000000861497819 */ /* 0x000fe200000006ff */
[C---:B------:R-:W-:Y:S01]  /*72b0*/  IMAD R53, R70.reuse, R57, RZ ;  /* 0x0000003946357224 */ /* 0x040fe200078e02ff */
[----:B------:R1:W-:Y:S01]  /*72c0*/  STS.128 [R156+0x4200], R104 ;  /* 0x004200689c007388 */ /* 0x0003e20000000c00 */
[----:B------:R-:W-:Y:S01]  /*72d0*/  IMAD R54, R70, R58, RZ ;  /* 0x0000003a46367224 */ /* 0x000fe200078e02ff */
[----:B------:R-:W-:Y:S01]  /*72e0*/  SHF.R.S32.HI R73, RZ, 0x18, R73 ;  /* 0x00000018ff497819 */ /* 0x000fe20000011449 */
[----:B------:R-:W-:Y:S01]  /*72f0*/  IMAD R53, R74, R72, R53 ;  /* 0x000000484a357224 */ /* 0x000fe200078e0235 */
[----:B------:R-:W-:Y:S01]  /*7300*/  SHF.L.U32 R76, R98, 0x10, RZ ;  /* 0x00000010624c7819 */ /* 0x000fe200000006ff */
[C---:B------:R-:W-:Y:S01]  /*7310*/  IMAD R59, R70.reuse, R59, RZ ;  /* 0x0000003b463b7224 */ /* 0x040fe200078e02ff */
[----:B------:R-:W-:Y:S01]  /*7320*/  SHF.R.S32.HI R74, RZ, 0x18, R97 ;  /* 0x00000018ff4a7819 */ /* 0x000fe20000011461 */
[C---:B------:R-:W-:Y:S01]  /*7330*/  IMAD R56, R70.reuse, R60, RZ ;  /* 0x0000003c46387224 */ /* 0x040fe200078e02ff */
[----:B------:R-:W-:Y:S01]  /*7340*/  I2IP.S8.S32.SAT R108, R55, R50, RZ ;  /* 0x00000032376c7239 */ /* 0x000fe200000014ff */
[----:B------:R-:W-:Y:S01]  /*7350*/  IMAD R54, R73, R72, R54 ;  /* 0x0000004849367224 */ /* 0x000fe200078e0236 */
[----:B------:R-:W-:Y:S01]  /*7360*/  SHF.R.S32.HI R76, RZ, 0x18, R76 ;  /* 0x00000018ff4c7819 */ /* 0x000fe2000001144c */
[----:B------:R-:W-:Y:S01]  /*7370*/  IMAD R57, R70, R61, RZ ;  /* 0x0000003d46397224 */ /* 0x000fe200078e02ff */
[----:B------:R-:W-:Y:S01]  /*7380*/  I2IP.S8.S32.SAT R108, R49, R48, R108 ;  /* 0x00000030316c7239 */ /* 0x000fe2000000146c */
[----:B------:R-:W-:Y:S01]  /*7390*/  IMAD R59, R74, R72, R59 ;  /* 0x000000484a3b7224 */ /* 0x000fe200078e023b */
[----:B------:R-:W-:Y:S01]  /*73a0*/  SHF.R.S32.HI R77, RZ, 0x18, R77 ;  /* 0x00000018ff4d7819 */ /* 0x000fe2000001144d */
[----:B------:R-:W-:Y:S01]  /*73b0*/  IMAD R58, R70, R62, RZ ;  /* 0x0000003e463a7224 */ /* 0x000fe200078e02ff */
[----:B------:R-:W-:Y:S01]  /*73c0*/  SHF.R.S32.HI R73, RZ, 0x18, R98 ;  /* 0x00000018ff497819 */ /* 0x000fe20000011462 */
[----:B------:R-:W-:Y:S01]  /*73d0*/  IMAD R56, R75, R72, R56 ;  /* 0x000000484b387224 */ /* 0x000fe200078e0238 */
[----:B------:R-:W-:Y:S01]  /*73e0*/  I2IP.S8.S32.SAT R109, R59, R54, RZ ;  /* 0x000000363b6d7239 */ /* 0x000fe200000014ff */
[----:B------:R-:W-:Y:S01]  /*73f0*/  IMAD R57, R76, R72, R57 ;  /* 0x000000484c397224 */ /* 0x000fe200078e0239 */
[C---:B------:R-:W-:Y:S01]  /*7400*/  PRMT R75, R99.reuse, 0x8880, RZ ;  /* 0x00008880634b7816 */ /* 0x040fe200000000ff */
[----:B------:R-:W-:Y:S01]  /*7410*/  IMAD.U32 R74, R99, 0x10000, RZ ;  /* 0x00010000634a7824 */ /* 0x000fe200078e00ff */
[----:B------:R-:W-:Y:S01]  /*7420*/  I2IP.S8.S32.SAT R109, R53, R52, R109 ;  /* 0x00000034356d7239 */ /* 0x000fe2000000146d */
[C---:B------:R-:W-:Y:S01]  /*7430*/  IMAD R63, R70.reuse, R63, RZ ;  /* 0x0000003f463f7224 */ /* 0x040fe200078e02ff */
[----:B------:R-:W-:Y:S01]  /*7440*/  SHF.R.S32.HI R76, RZ, 0x18, R99 ;  /* 0x00000018ff4c7819 */ /* 0x000fe20000011463 */
[----:B------:R-:W-:Y:S01]  /*7450*/  IMAD R58, R77, R72, R58 ;  /* 0x000000484d3a7224 */ /* 0x000fe200078e023a */
[----:B------:R-:W-:Y:S01]  /*7460*/  SHF.L.U32 R77, R99, 0x8, RZ ;  /* 0x00000008634d7819 */ /* 0x000fe200000006ff */
[C---:B------:R-:W-:Y:S01]  /*7470*/  IMAD R60, R70.reuse, R64, RZ ;  /* 0x00000040463c7224 */ /* 0x040fe200078e02ff */
[----:B------:R-:W-:Y:S01]  /*7480*/  SHF.R.S32.HI R74, RZ, 0x18, R74 ;  /* 0x00000018ff4a7819 */ /* 0x000fe2000001144a */
[C---:B------:R-:W-:Y:S01]  /*7490*/  IMAD R61, R70.reuse, R65, RZ ;  /* 0x00000041463d7224 */ /* 0x040fe200078e02ff */
[----:B------:R-:W-:Y:S01]  /*74a0*/  SHF.R.S32.HI R77, RZ, 0x18, R77 ;  /* 0x00000018ff4d7819 */ /* 0x000fe2000001144d */
[-C--:B------:R-:W-:Y:S02]  /*74b0*/  IMAD R63, R73, R72.reuse, R63 ;  /* 0x00000048493f7224 */ /* 0x080fe400078e023f */
[----:B------:R-:W-:Y:S02]  /*74c0*/  IMAD R60, R75, R72, R60 ;  /* 0x000000484b3c7224 */ /* 0x000fe400078e023c */
[----:B------:R-:W-:Y:S01]  /*74d0*/  IMAD R62, R70, R66, RZ ;  /* 0x00000042463e7224 */ /* 0x000fe200078e02ff */
[----:B------:R-:W-:Y:S01]  /*74e0*/  I2IP.S8.S32.SAT R110, R63, R58, RZ ;  /* 0x0000003a3f6e7239 */ /* 0x000fe200000014ff */
[----:B------:R-:W-:Y:S02]  /*74f0*/  IMAD R61, R74, R72, R61 ;  /* 0x000000484a3d7224 */ /* 0x000fe400078e023d */
[----:B------:R-:W-:Y:S01]  /*7500*/  IMAD R67, R70, R67, RZ ;  /* 0x0000004346437224 */ /* 0x000fe200078e02ff */
[----:B------:R-:W-:Y:S01]  /*7510*/  I2IP.S8.S32.SAT R110, R57, R56, R110 ;  /* 0x00000038396e7239 */ /* 0x000fe2000000146e */
[-C--:B------:R-:W-:Y:S02]  /*7520*/  IMAD R62, R77, R72.reuse, R62 ;  /* 0x000000484d3e7224 */ /* 0x080fe400078e023e */
[----:B------:R-:W-:Y:S05]  /*7530*/  IMAD R67, R76, R72, R67 ;  /* 0x000000484c437224 */ /* 0x000fea00078e0243 */
[----:B------:R-:W-:Y:S04]  /*7540*/  I2IP.S8.S32.SAT R111, R67, R62, RZ ;  /* 0x0000003e436f7239 */ /* 0x000fe800000014ff */
[----:B------:R-:W-:Y:S05]  /*7550*/  I2IP.S8.S32.SAT R111, R61, R60, R111 ;  /* 0x0000003c3d6f7239 */ /* 0x000fea000000146f */
[----:B------:R1:W-:Y:S01]  /*7560*/  STS.128 [R155+0x4200], R108 ;  /* 0x0042006c9b007388 */ /* 0x0003e20000000c00 */
[----:B------:R-:W-:Y:S01]  /*7570*/  @!PT LDS RZ, [RZ] ;  /* 0x00000000fffff984 */ /* 0x000fe20000000800 */
[----:B------:R-:W-:Y:S01]  /*7580*/  @!PT LDS RZ, [RZ] ;  /* 0x00000000fffff984 */ /* 0x000fe20000000800 */
[----:B------:R-:W-:Y:S01]  /*7590*/  @!PT LDS RZ, [RZ] ;  /* 0x00000000fffff984 */ /* 0x000fe20000000800 */
[----:B------:R-:W-:Y:S01]  /*75a0*/  @!PT LDS RZ, [RZ] ;  /* 0x00000000fffff984 */ /* 0x000fe20000000800 */
[----:B------:R2:W-:Y:S07]  /*75b0*/  MEMBAR.ALL.CTA ;  /* 0x0000000000007992 */ /* 0x0005ee0000008000 */
[----:B--2---:R-:W2:Y:S02]  /*75c0*/  FENCE.VIEW.ASYNC.S ;  /* 0x00000000000073c6 */ /* 0x004ea40000000000 */
[----:B--2---:R-:W-:Y:S06]  /*75d0*/  BAR.SYNC.DEFER_BLOCKING 0x1, 0x80 ;  /* 0x0042000000007b1d */ /* 0x004fec0000010000 */
[----:B------:R-:W-:Y:S05]  /*75e0*/  @P0 BRA `(.L_x_112) ;  /* 0x0000000000280947 */ /* 0x000fea0003800000 */
[----:B------:R-:W2:Y:S01]  /*75f0*/  LDCU.64 UR6, c[0x0][0x348] ;  /* 0x00006900ff0677ac */ /* 0x000ea20008000a00 */
[----:B------:R-:W-:Y:S01]  /*7600*/  UIADD3 UR4, UPT, UPT, UR44, 0x4200, URZ ;  /* 0x000042002c047890 */ /* 0x000fe2000fffe0ff */
[----:B------:R-:W-:Y:S05]  /*7610*/  UMOV UR51, UR36 ;  /* 0x0000002400337c82 */ /* 0x000fea0008000000 */
[----:B------:R-:W-:Y:S04]  /*7620*/  MOV R153, UR4 ;  /* 0x0000000400997c02 */ /* 0x000fe80008000f00 */
[----:B------:R-:W-:Y:S01]  /*7630*/  R2UR UR48, R153 ;  /* 0x00000000993072ca */ /* 0x000fe200000e0000 */
[----:B--2---:R-:W-:Y:S04]  /*7640*/  UIADD3 UR4, UP0, UPT, UR6, 0x680, URZ ;  /* 0x0000068006047890 */ /* 0x004fe8000ff1e0ff */
[----:B------:R-:W-:Y:S09]  /*7650*/  UIADD3.X UR5, UPT, UPT, URZ, UR7, URZ, UP0, !UPT ;  /* 0x00000007ff057290 */ /* 0x000ff200087fe4ff */
[----:B------:R2:W-:Y:S01]  /*7660*/  UTMASTG.3D [UR48], [UR4] ;  /* 0x00000030040073b5 */ /* 0x0005e20008010000 */
[----:B------:R0:W-:Y:S01]  /*7670*/  UTMACMDFLUSH ;  /* 0x00000000000079b7 */ /* 0x0001e20000000000 */
[----:B--2---:R-:W-:Y:S04]  /*7680*/  DEPBAR.LE SB0, 0x1 ;  /* 0x000080400000791a */ /* 0x004fe80000000000 */
.L_x_112:
[----:B------:R-:W-:Y:S05]  /*7690*/  BSYNC.RECONVERGENT B0 ;  /* 0x0000000000007941 */ /* 0x000fea0003800200 */
.L_x_111:
[----:B------:R-:W-:Y:S06]  /*76a0*/  BAR.SYNC.DEFER_BLOCKING 0x1, 0x80 ;  /* 0x0042000000007b1d */ /* 0x000fec0000010000 */
[----:B------:R-:W2:Y:S01]  /*76b0*/  @P6 SYNCS.PHASECHK.TRANS64.TRYWAIT P0, [R114+URZ+0x30], R115 ;  /* 0x00003073720065a7 */ /* 0x000ea200080011ff */
[----:B------:R-:W-:Y:S01]  /*76c0*/  BSSY B1, `(.L_x_113) ;  /* 0x0000023000017945 */ /* 0x000fe20003800000 */
[----:B--2---:R-:W-:Y:S03]  /*76d0*/  @P6 SEL R78, RZ, 0x1, !P0 ;  /* 0x00000001ff4e6807 */ /* 0x004fe60004000000 */
[----:B------:R-:W-:Y:S05]  /*76e0*/  @!P6 BRA `(.L_x_114) ;  /* 0x000000000080e947 */ /* 0x000fea0003800000 */
[----:B------:R-:W-:Y:S01]  /*76f0*/  ISETP.NE.AND P1, PT, R79, RZ, PT ;  /* 0x000000ff4f00720c */ /* 0x000fe20003f25270 */
[----:B------:R-:W-:Y:S01]  /*7700*/  BSSY B0, `(.L_x_115) ;  /* 0x000000a000007945 */ /* 0x000fe20003800000 */
[----:B------:R-:W-:Y:S11]  /*7710*/  ISETP.NE.AND P0, PT, R78, RZ, PT ;  /* 0x000000ff4e00720c */ /* 0x000ff60003f05270 */
[----:B------:R-:W-:Y:S04]  /*7720*/  @P1 IMAD R113, R148, 0x2000, R113 ;  /* 0x0000200094711824 */ /* 0x000fe800078e0271 */
[--C-:B------:R-:W-:Y:S01]  /*7730*/  @P1 IMAD.IADD R112, R112, 0x1, R113.reuse ;  /* 0x0000000170701824 */ /* 0x100fe200078e0271 */
[----:B------:R-:W-:Y:S01]  /*7740*/  @P1 IADD3 R2, PT, PT, R152, R113, RZ ;  /* 0x0000007198021210 */ /* 0x000fe20007ffe0ff */
[----:B------:R-:W-:Y:S01]  /*7750*/  @P1 IMAD.IADD R0, R151, 0x1, R113 ;  /* 0x0000000197001824 */ /* 0x000fe200078e0271 */
[----:B------:R-:W-:Y:S06]  /*7760*/  @P0 BRA `(.L_x_116) ;  /* 0x00000000000c0947 */ /* 0x000fec0003800000 */
[----:B------:R-:W-:Y:S04]  /*7770*/  SHF.L.U32 R3, R146, 0x1f, RZ ;  /* 0x0000001f92037819 */ /* 0x000fe800000006ff */
[----:B------:R-:W2:Y:S02]  /*7780*/  SYNCS.PHASECHK.TRANS64.TRYWAIT P0, [R114+URZ+0x30], R3 ;  /* 0x00003003720075a7 */ /* 0x000ea400080011ff */
[----:B--2---:R-:W-:Y:S05]  /*7790*/  @!P0 BRA `(.L_x_117) ;  /* 0x0000002000348947 */ /* 0x004fea0003800000 */
.L_x_116:
[----:B------:R-:W-:Y:S05]  /*77a0*/  BSYNC B0 ;  /* 0x0000000000007941 */ /* 0x000fea0003800000 */
.L_x_115:
[----:B------:R-:W-:Y:S01]  /*77b0*/  ISETP.NE.AND P0, PT, R79, RZ, PT ;  /* 0x000000ff4f00720c */ /* 0x000fe20003f05270 */
[----:B--2---:R-:W-:Y:S02]  /*77c0*/  VIADD R114, R114, 0x40 ;  /* 0x0000004072727836 */ /* 0x004fe40000000000 */
[----:B------:R-:W-:Y:S02]  /*77d0*/  IMAD.U32 R3, RZ, RZ, UR46 ;  /* 0x0000002eff037e24 */ /* 0x000fe4000f8e00ff */
[----:B------:R-:W-:Y:S03]  /*77e0*/  VIADD R148, R148, 0x1 ;  /* 0x0000000194947836 */ /* 0x000fe60000000000 */
[----:B------:R-:W-:Y:S05]  /*77f0*/  PRMT R3, R3, 0x654, R114 ;  /* 0x0000065403037816 */ /* 0x000fea0000000072 */
[----:B------:R2:W3:Y:S04]  /*7800*/  @P0 LDS.128 R80, [R113+0x200] ;  /* 0x0002000071500984 */ /* 0x0004e80000000c00 */
[----:B------:R2:W4:Y:S04]  /*7810*/  @P0 LDS.128 R84, [R2+0x200] ;  /* 0x0002000002540984 */ /* 0x0005280000000c00 */
        /* <DEDUP_REMOVED lines=9> */
[----:B------:R-:W-:Y:S01]  /*78b0*/  SEL R148, R148, RZ, P0 ;  /* 0x000000ff94947207 */ /* 0x000fe20000000000 */
[----:B-----5:R5:W-:Y:S02]  /*78c0*/  SYNCS.ARRIVE.TRANS64.RED.A1T0 RZ, [R3+URZ], RZ ;  /* 0x000000ff03ff79a7 */ /* 0x020be400081004ff */
[----:B-----5:R-:W-:Y:S04]  /*78d0*/  SEL R3, RZ, 0x1, P0 ;  /* 0x00000001ff037807 */ /* 0x020fe80000000000 */
[----:B--234-:R-:W-:Y:S02]  /*78e0*/  LOP3.LUT R146, R146, R3, RZ, 0x3c, !PT ;  /* 0x0000000392927212 */ /* 0x01cfe400078e3cff */
.L_x_114:
[----:B------:R-:W-:Y:S05]  /*78f0*/  BSYNC B1 ;  /* 0x0000000000017941 */ /* 0x000fea0003800000 */
.L_x_113:
[----:B------:R-:W-:Y:S05]  /*7900*/  VIADD R0, R71, 0x40 ;  /* 0x0000004047007836 */ /* 0x000fea0000000000 */
[----:B------:R-:W-:Y:S04]  /*7910*/  SHF.R.U32.HI R0, RZ, 0x15, R0 ;  /* 0x00000015ff007819 */ /* 0x000fe80000011600 */
[----:B------:R-:W-:Y:S11]  /*7920*/  LOP3.LUT P0, RZ, R0, 0x3, R141, 0x48, !PT ;  /* 0x0000000300ff7812 */ /* 0x000ff6000780488d */
[----:B------:R-:W-:Y:S02]  /*7930*/  @!UPT UIADD3 URZ, UPT, UPT, URZ, URZ, URZ ;  /* 0x000000fffffff290 */ /* 0x000fe4000fffe0ff */
        /* <DEDUP_REMOVED lines=8> */
[----:B------:R-:W5:Y:S01]  /*79c0*/  LDCU.64 UR4, c[0x4][0x10] ;  /* 0x01000200ff0477ac */ /* 0x000f620008000a00 */
[----:B--2---:R-:W-:Y:S01]  /*79d0*/  MOV R5, UR9 ;  /* 0x0000000900057c02 */ /* 0x004fe20008000f00 */
[----:B------:R-:W-:Y:S01]  /*79e0*/  IMAD.U32 R4, RZ, RZ, UR8 ;  /* 0x00000008ff047e24 */ /* 0x000fe2000f8e00ff */
[----:B---3--:R-:W-:Y:S01]  /*79f0*/  MOV R7, UR7 ;  /* 0x0000000700077c02 */ /* 0x008fe20008000f00 */
[----:B------:R-:W-:Y:S01]  /*7a00*/  IMAD.U32 R6, RZ, RZ, UR6 ;  /* 0x00000006ff067e24 */ /* 0x000fe2000f8e00ff */
[----:B-----5:R-:W-:Y:S01]  /*7a10*/  MOV R11, UR5 ;  /* 0x00000005000b7c02 */ /* 0x020fe20008000f00 */
[----:B------:R-:W-:Y:S02]  /*7a20*/  IMAD.U32 R10, RZ, RZ, UR4 ;  /* 0x00000004ff0a7e24 */ /* 0x000fe4000f8e00ff */
[----:B------:R-:W-:Y:S07]  /*7a30*/  LEPC R20, `(.L_x_118) ;  /* 0x000000001014794e */ /* 0x000fee0000000000 */
[----:B-1--4-:R-:W-:Y:S05]  /*7a40*/  CALL.ABS.NOINC R2 ;  /* 0x0000000002007343 */ /* 0x012fea0003c00000 */
.L_x_118:
[----:B------:R-:W-:Y:S01]  /*7a50*/  ISETP.NE.AND P0, PT, R154, RZ, PT ;  /* 0x000000ff9a00720c */ /* 0x000fe20003f05270 */
[----:B------:R-:W-:Y:S05]  /*7a60*/  WARPSYNC.ALL ;  /* 0x0000000000007948 */ /* 0x000fea0003800000 */
[----:B------:R-:W-:Y:S01]  /*7a70*/  R2UR UR4, R71 ;  /* 0x00000000470472ca */ /* 0x000fe200000e0000 */
[----:B------:R-:W-:Y:S01]  /*7a80*/  IMAD.U32 R130, R82, 0x10000, RZ ;  /* 0x0001000052827824 */ /* 0x000fe200078e00ff */
[C---:B------:R-:W-:Y:S01]  /*7a90*/  SHF.L.U32 R75, R80.reuse, 0x10, RZ ;  /* 0x00000010504b7819 */ /* 0x040fe200000006ff */
[----:B------:R-:W-:Y:S01]  /*7aa0*/  IMAD.U32 R115, R87, 0x10000, RZ ;  /* 0x0001000057737824 */ /* 0x000fe200078e00ff */
[----:B------:R-:W-:Y:S01]  /*7ab0*/  PRMT R73, R80, 0x8880, RZ ;  /* 0x0000888050497816 */ /* 0x000fe200000000ff */
[----:B-1----:R-:W-:Y:S01]  /*7ac0*/  IMAD.U32 R104, R96, 0x10000, RZ ;  /* 0x0001000060687824 */ /* 0x002fe200078e00ff */
[----:B------:R-:W-:Y:S01]  /*7ad0*/  SHF.L.U32 R74, R80, 0x8, RZ ;  /* 0x00000008504a7819 */ /* 0x000fe200000006ff */
[----:B------:R-:W-:Y:S01]  /*7ae0*/  IMAD.SHL.U32 R123, R84, 0x100, RZ ;  /* 0x00000100547b7824 */ /* 0x000fe200078e00ff */
[----:B------:R-:W-:Y:S01]  /*7af0*/  SHF.R.S32.HI R75, RZ, 0x18, R75 ;  /* 0x00000018ff4b7819 */ /* 0x000fe2000001144b */
[----:B------:R-:W-:Y:S01]  /*7b00*/  IMAD.SHL.U32 R108, R93, 0x100, RZ ;  /* 0x000001005d6c7824 */ /* 0x000fe200078e00ff */
[----:B------:R-:W-:Y:S01]  /*7b10*/  SHF.R.S32.HI R74, RZ, 0x18, R74 ;  /* 0x00000018ff4a7819 */ /* 0x000fe2000001144a */
[----:B------:R-:W-:Y:S01]  /*7b20*/  BSSY.RECONVERGENT B0, `(.L_x_119) ;  /* 0x0000122000007945 */ /* 0x000fe20003800200 */
[----:B------:R-:W-:Y:S01]  /*7b30*/  SHF.R.S32.HI R76, RZ, 0x18, R80 ;  /* 0x00000018ff4c7819 */ /* 0x000fe20000011450 */
[----:B------:R-:W1:Y:S01]  /*7b40*/  LDTM.x64 R4, tmem[UR4+0x40] ;  /* 0x00004004000479ee */ /* 0x000e620008340000 */
[----:B------:R-:W-:Y:S01]  /*7b50*/  NOP ;  /* 0x0000000000007918 */ /* 0x000fe20000000000 */
[----:B------:R-:W-:Y:S02]  /*7b60*/  IADD3 R144, PT, PT, R144, 0xa0, RZ ;  /* 0x000000a090907810 */ /* 0x000fe40007ffe0ff */
[C---:B------:R-:W-:Y:S02]  /*7b70*/  PRMT R134, R81.reuse, 0x8880, RZ ;  /* 0x0000888051867816 */ /* 0x040fe400000000ff */
[----:B------:R-:W-:Y:S02]  /*7b80*/  LOP3.LUT R144, R144, 0xfefffff8, RZ, 0xc0, !PT ;  /* 0xfefffff890907812 */ /* 0x000fe400078ec0ff */
[----:B------:R-:W-:Y:S02]  /*7b90*/  SHF.L.U32 R133, R81, 0x10, RZ ;  /* 0x0000001051857819 */ /* 0x000fe400000006ff */
[----:B-1----:R1:W-:Y:S01]  /*7ba0*/  SYNCS.ARRIVE.TRANS64.RED.A1T0 RZ, [R144+URZ], RZ ;  /* 0x000000ff90ff79a7 */ /* 0x0023e200081004ff */
[----:B------:R-:W-:Y:S02]  /*7bb0*/  PRMT R131, R82, 0x8880, RZ ;  /* 0x0000888052837816 */ /* 0x000fe400000000ff */
[----:B------:R-:W-:Y:S02]  /*7bc0*/  SHF.R.S32.HI R77, RZ, 0x18, R81 ;  /* 0x00000018ff4d7819 */ /* 0x000fe40000011451 */
[C---:B------:R-:W-:Y:S02]  /*7bd0*/  PRMT R128, R83.reuse, 0x8880, RZ ;  /* 0x0000888053807816 */ /* 0x040fe400000000ff */
[----:B------:R-:W-:Y:S02]  /*7be0*/  SHF.R.S32.HI R78, RZ, 0x18, R82 ;  /* 0x00000018ff4e7819 */ /* 0x000fe40000011452 */
[----:B------:R-:W-:Y:S02]  /*7bf0*/  SHF.L.U32 R127, R83, 0x10, RZ ;  /* 0x00000010537f7819 */ /* 0x000fe400000006ff */
[----:B------:R-:W-:Y:S02]  /*7c00*/  PRMT R125, R84, 0x8880, RZ ;  /* 0x00008880547d7816 */ /* 0x000fe400000000ff */
[----:B------:R-:W-:Y:S01]  /*7c10*/  SHF.R.S32.HI R79, RZ, 0x18, R83 ;  /* 0x00000018ff4f7819 */ /* 0x000fe20000011453 */
[C---:B------:R-:W-:Y:S01]  /*7c20*/  IMAD R0, R70.reuse, R4, RZ ;  /* 0x0000000446007224 */ /* 0x040fe200078e02ff */
[----:B------:R-:W-:Y:S01]  /*7c30*/  SHF.R.S32.HI R4, RZ, 0x18, R133 ;  /* 0x00000018ff047819 */ /* 0x000fe20000011485 */
[----:B------:R-:W-:Y:S01]  /*7c40*/  IMAD R2, R70, R5, RZ ;  /* 0x0000000546027224 */ /* 0x000fe200078e02ff */
[----:B------:R-:W-:Y:S01]  /*7c50*/  SHF.L.U32 R124, R84, 0x10, RZ ;  /* 0x00000010547c7819 */ /* 0x000fe200000006ff */
[C---:B------:R-:W-:Y:S01]  /*7c60*/  IMAD R3, R70.reuse, R6, RZ ;  /* 0x0000000646037224 */ /* 0x040fe200078e02ff */
[----:B------:R-:W-:Y:S01]  /*7c70*/  PRMT R122, R85, 0x8880, RZ ;  /* 0x00008880557a7816 */ /* 0x000fe200000000ff */
[-C--:B------:R-:W-:Y:S01]  /*7c80*/  IMAD R0, R73, R72.reuse, R0 ;  /* 0x0000004849007224 */ /* 0x080fe200078e0200 */
[----:B------:R-:W-:Y:S01]  /*7c90*/  SHF.L.U32 R121, R85, 0x10, RZ ;  /* 0x0000001055797819 */ /* 0x000fe200000006ff */
[----:B------:R-:W-:Y:S01]  /*7ca0*/  IMAD R7, R70, R7, RZ ;  /* 0x0000000746077224 */ /* 0x000fe200078e02ff */
[C---:B------:R-:W-:Y:S01]  /*7cb0*/  PRMT R119, R86.reuse, 0x8880, RZ ;  /* 0x0000888056777816 */ /* 0x040fe200000000ff */
[-C--:B------:R-:W-:Y:S01]  /*7cc0*/  IMAD R2, R75, R72.reuse, R2 ;  /* 0x000000484b027224 */ /* 0x080fe200078e0202 */
[----:B------:R-:W-:Y:S01]  /*7cd0*/  SHF.L.U32 R118, R86, 0x10, RZ ;  /* 0x0000001056767819 */ /* 0x000fe200000006ff */
[-C--:B------:R-:W-:Y:S01]  /*7ce0*/  IMAD R3, R74, R72.reuse, R3 ;  /* 0x000000484a037224 */ /* 0x080fe200078e0203 */
[----:B------:R-:W-:Y:S01]  /*7cf0*/  PRMT R116, R87, 0x8880, RZ ;  /* 0x0000888057747816 */ /* 0x000fe200000000ff */
[----:B------:R-:W-:Y:S01]  /*7d00*/  IMAD R7, R76, R72, R7 ;  /* 0x000000484c077224 */ /* 0x000fe200078e0207 */
[----:B------:R-:W-:Y:S01]  /*7d10*/  PRMT R113, R92, 0x8880, RZ ;  /* 0x000088805c717816 */ /* 0x000fe200000000ff */
[----:B------:R-:W-:Y:S01]  /*7d20*/  IMAD R8, R70, R8, RZ ;  /* 0x0000000846087224 */ /* 0x000fe200078e02ff */
[----:B------:R-:W-:Y:S01]  /*7d30*/  SHF.L.U32 R112, R92, 0x10, RZ ;  /* 0x000000105c707819 */ /* 0x000fe200000006ff */
[C---:B------:R-:W-:Y:S01]  /*7d40*/  IMAD R9, R70.reuse, R9, RZ ;  /* 0x0000000946097224 */ /* 0x040fe200078e02ff */
[----:B------:R-:W-:Y:S01]  /*7d50*/  I2IP.S8.S32.SAT R159, R7, R3, RZ ;  /* 0x00000003079f7239 */ /* 0x000fe200000014ff */
[C---:B------:R-:W-:Y:S01]  /*7d60*/  IMAD R10, R70.reuse, R10, RZ ;  /* 0x0000000a460a7224 */ /* 0x040fe200078e02ff */
[----:B------:R-:W-:Y:S01]  /*7d70*/  MOV R3, R134 ;  /* 0x0000008600037202 */ /* 0x000fe20000000f00 */
[C---:B------:R-:W-:Y:S01]  /*7d80*/  IMAD R7, R70.reuse, R20, RZ ;  /* 0x0000001446077224 */ /* 0x040fe200078e02ff */
[----:B------:R-:W-:Y:S01]  /*7d90*/  PRMT R110, R93, 0x8880, RZ ;  /* 0x000088805d6e7816 */ /* 0x000fe200000000ff */
[----:B------:R-:W-:Y:S01]  /*7da0*/  IMAD R11, R70, R11, RZ ;  /* 0x0000000b460b7224 */ /* 0x000fe200078e02ff */
[----:B------:R-:W-:Y:S01]  /*7db0*/  SHF.R.S32.HI R89, RZ, 0x18, R92 ;  /* 0x00000018ff597819 */ /* 0x000fe2000001145c */
[-C--:B------:R-:W-:Y:S01]  /*7dc0*/  IMAD R8, R3, R72.reuse, R8 ;  /* 0x0000004803087224 */ /* 0x080fe200078e0208 */
[----:B------:R-:W-:Y:S01]  /*7dd0*/  MOV R3, R131 ;  /* 0x0000008300037202 */ /* 0x000fe20000000f00 */
[----:B------:R-:W-:Y:S01]  /*7de0*/  IMAD R9, R4, R72, R9 ;  /* 0x0000004804097224 */ /* 0x000fe200078e0209 */
[----:B------:R-:W-:Y:S01]  /*7df0*/  SHF.R.S32.HI R4, RZ, 0x18, R130 ;  /* 0x00000018ff047819 */ /* 0x000fe20000011482 */
[C---:B------:R-:W-:Y:S01]  /*7e00*/  IMAD R20, R70.reuse, R25, RZ ;  /* 0x0000001946147224 */ /* 0x040fe200078e02ff */
[----:B------:R-:W-:Y:S01]  /*7e10*/  SHF.L.U32 R109, R93, 0x10, RZ ;  /* 0x000000105d6d7819 */ /* 0x000fe200000006ff */
[----:B------:R-:W-:Y:S01]  /*7e20*/  IMAD R25, R70, R30, RZ ;  /* 0x0000001e46197224 */ /* 0x000fe200078e02ff */
[----:B------:R-:W-:Y:S01]  /*7e30*/  PRMT R107, R94, 0x8880, RZ ;  /* 0x000088805e6b7816 */ /* 0x000fe200000000ff */
[C---:B------:R-:W-:Y:S01]  /*7e40*/  IMAD R12, R70.reuse, R12, RZ ;  /* 0x0000000c460c7224 */ /* 0x040fe200078e02ff */
[----:B------:R-:W-:Y:S01]  /*7e50*/  SHF.R.S32.HI R91, RZ, 0x18, R93 ;  /* 0x00000018ff5b7819 */ /* 0x000fe2000001145d */
[----:B------:R-:W-:Y:S01]  /*7e60*/  IMAD R6, R70, R19, RZ ;  /* 0x0000001346067224 */ /* 0x000fe200078e02ff */
[----:B------:R-:W-:Y:S01]  /*7e70*/  SHF.L.U32 R105, R94, 0x10, RZ ;  /* 0x000000105e697819 */ /* 0x000fe200000006ff */
[C---:B------:R-:W-:Y:S01]  /*7e80*/  IMAD R30, R70.reuse, R35, RZ ;  /* 0x00000023461e7224 */ /* 0x040fe200078e02ff */
[C---:B------:R-:W-:Y:S01]  /*7e90*/  PRMT R101, R95.reuse, 0x8880, RZ ;  /* 0x000088805f657816 */ /* 0x040fe200000000ff */
[C---:B------:R-:W-:Y:S01]  /*7ea0*/  IMAD R19, R70.reuse, R24, RZ ;  /* 0x0000001846137224 */ /* 0x040fe200078e02ff */
[----:B------:R-:W-:Y:S01]  /*7eb0*/  SHF.R.S32.HI R93, RZ, 0x18, R94 ;  /* 0x00000018ff5d7819 */ /* 0x000fe2000001145e */
[C---:B------:R-:W-:Y:S01]  /*7ec0*/  IMAD R35, R70.reuse, R40, RZ ;  /* 0x0000002846237224 */ /* 0x040fe200078e02ff */
[----:B------:R-:W-:Y:S01]  /*7ed0*/  SHF.L.U32 R100, R95, 0x10, RZ ;  /* 0x000000105f647819 */ /* 0x000fe200000006ff */
[----:B------:R-:W-:Y:S01]  /*7ee0*/  IMAD R13, R70, R13, RZ ;  /* 0x0000000d460d7224 */ /* 0x000fe200078e02ff */
[----:B------:R-:W-:Y:S01]  /*7ef0*/  PRMT R106, R96, 0x8880, RZ ;  /* 0x00008880606a7816 */ /* 0x000fe200000000ff */
[C---:B------:R-:W-:Y:S01]  /*7f00*/  IMAD R24, R70.reuse, R29, RZ ;  /* 0x0000001d46187224 */ /* 0x040fe200078e02ff */
[----:B------:R-:W-:Y:S01]  /*7f10*/  SHF.R.S32.HI R73, RZ, 0x18, R96 ;  /* 0x00000018ff497819 */ /* 0x000fe20000011460 */
[C---:B------:R-:W-:Y:S01]  /*7f20*/  IMAD R40, R70.reuse, R45, RZ ;  /* 0x0000002d46287224 */ /* 0x040fe200078e02ff */
[----:B------:R-:W-:Y:S01]  /*7f30*/  SHF.L.U32 R90, R97, 0x10, RZ ;  /* 0x00000010615a7819 */ /* 0x000fe200000006ff */
[C---:B------:R-:W-:Y:S01]  /*7f40*/  IMAD R29, R70.reuse, R34, RZ ;  /* 0x00000022461d7224 */ /* 0x040fe200078e02ff */
[----:B------:R-:W-:Y:S01]  /*7f50*/  SHF.R.S32.HI R75, RZ, 0x18, R97 ;  /* 0x00000018ff4b7819 */ /* 0x000fe20000011461 */
[C---:B------:R-:W-:Y:S01]  /*7f60*/  IMAD R45, R70.reuse, R50, RZ ;  /* 0x00000032462d7224 */ /* 0x040fe200078e02ff */
[C---:B------:R-:W-:Y:S01]  /*7f70*/  PRMT R80, R99.reuse, 0x8880, RZ ;  /* 0x0000888063507816 */ /* 0x040fe200000000ff */
[C---:B------:R-:W-:Y:S01]  /*7f80*/  IMAD R14, R70.reuse, R14, RZ ;  /* 0x0000000e460e7224 */ /* 0x040fe200078e02ff */
[----:B------:R-:W-:Y:S01]  /*7f90*/  SHF.L.U32 R76, R99, 0x10, RZ ;  /* 0x00000010634c7819 */ /* 0x000fe200000006ff */
[C---:B------:R-:W-:Y:S01]  /*7fa0*/  IMAD R34, R70.reuse, R39, RZ ;  /* 0x0000002746227224 */ /* 0x040fe200078e02ff */
[----:B------:R-:W-:Y:S01]  /*7fb0*/  SHF.L.U32 R132, R81, 0x8, RZ ;  /* 0x0000000851847819 */ /* 0x000fe200000006ff */
[C---:B------:R-:W-:Y:S01]  /*7fc0*/  IMAD R50, R70.reuse, R55, RZ ;  /* 0x0000003746327224 */ /* 0x040fe200078e02ff */
[----:B------:R-:W-:Y:S01]  /*7fd0*/  SHF.R.S32.HI R81, RZ, 0x18, R84 ;  /* 0x00000018ff517819 */ /* 0x000fe20000011454 */
[C---:B------:R-:W-:Y:S01]  /*7fe0*/  IMAD R39, R70.reuse, R44, RZ ;  /* 0x0000002c46277224 */ /* 0x040fe200078e02ff */
[----:B------:R-:W-:Y:S01]  /*7ff0*/  SHF.R.S32.HI R5, RZ, 0x18, R132 ;  /* 0x00000018ff057819 */ /* 0x000fe20000011484 */
[----:B------:R-:W-:Y:S01]  /*8000*/  IMAD R55, R70, R60, RZ ;  /* 0x0000003c46377224 */ /* 0x000fe200078e02ff */
[----:B------:R-:W-:Y:S01]  /*8010*/  SHF.L.U32 R84, R98, 0x10, RZ ;  /* 0x0000001062547819 */ /* 0x000fe200000006ff */
[----:B------:R-:W-:Y:S01]  /*8020*/  IMAD R15, R70, R15, RZ ;  /* 0x0000000f460f7224 */ /* 0x000fe200078e02ff */
[----:B------:R-:W-:Y:S01]  /*8030*/  SHF.L.U32 R129, R82, 0x8, RZ ;  /* 0x0000000852817819 */ /* 0x000fe200000006ff */
[-C--:B------:R-:W-:Y:S01]  /*8040*/  IMAD R10, R5, R72.reuse, R10 ;  /* 0x00000048050a7224 */ /* 0x080fe200078e020a */
[----:B------:R-:W-:Y:S01]  /*8050*/  SHF.L.U32 R126, R83, 0x8, RZ ;  /* 0x00000008537e7819 */ /* 0x000fe200000006ff */
[-C--:B------:R-:W-:Y:S01]  /*8060*/  IMAD R11, R77, R72.reuse, R11 ;  /* 0x000000484d0b7224 */ /* 0x080fe200078e020b */
[----:B------:R-:W-:Y:S01]  /*8070*/  SHF.R.S32.HI R5, RZ, 0x18, R129 ;  /* 0x00000018ff057819 */ /* 0x000fe20000011481 */
[-C--:B------:R-:W-:Y:S01]  /*8080*/  IMAD R12, R3, R72.reuse, R12 ;  /* 0x00000048030c7224 */ /* 0x080fe200078e020c */
[----:B------:R-:W-:Y:S01]  /*8090*/  SHF.R.S32.HI R83, RZ, 0x18, R85 ;  /* 0x00000018ff537819 */ /* 0x000fe20000011455 */
[----:B------:R-:W-:Y:S01]  /*80a0*/  IMAD R13, R4, R72, R13 ;  /* 0x00000048040d7224 */ /* 0x000fe200078e020d */
[----:B------:R-:W-:Y:S01]  /*80b0*/  SHF.L.U32 R120, R85, 0x8, RZ ;  /* 0x0000000855787819 */ /* 0x000fe200000006ff */
[C---:B------:R-:W-:Y:S01]  /*80c0*/  IMAD R44, R70.reuse, R49, RZ ;  /* 0x00000031462c7224 */ /* 0x040fe200078e02ff */
[----:B------:R-:W-:Y:S01]  /*80d0*/  SHF.R.S32.HI R85, RZ, 0x18, R86 ;  /* 0x00000018ff557819 */ /* 0x000fe20000011456 */
[C---:B------:R-:W-:Y:S01]  /*80e0*/  IMAD R60, R70.reuse, R65, RZ ;  /* 0x00000041463c7224 */ /* 0x040fe200078e02ff */
[----:B------:R-:W-:Y:S01]  /*80f0*/  I2IP.S8.S32.SAT R65, R11, R10, RZ ;  /* 0x0000000a0b417239 */ /* 0x000fe200000014ff */
[C---:B------:R-:W-:Y:S01]  /*8100*/  IMAD R49, R70.reuse, R54, RZ ;  /* 0x0000003646317224 */ /* 0x040fe200078e02ff */
[----:B------:R-:W-:Y:S01]  /*8110*/  SHF.R.S32.HI R11, RZ, 0x18, R127 ;  /* 0x00000018ff0b7819 */ /* 0x000fe2000001147f */
[----:B------:R-:W-:Y:S01]  /*8120*/  IMAD R14, R5, R72, R14 ;  /* 0x00000048050e7224 */ /* 0x000fe200078e020e */
[----:B------:R-:W-:Y:S01]  /*8130*/  I2IP.S8.S32.SAT R65, R9, R8, R65 ;  /* 0x0000000809417239 */ /* 0x000fe20000001441 */
[C---:B------:R-:W-:Y:S01]  /*8140*/  IMAD R3, R70.reuse, R16, RZ ;  /* 0x0000001046037224 */ /* 0x040fe200078e02ff */
[----:B------:R-:W-:Y:S01]  /*8150*/  SHF.R.S32.HI R9, RZ, 0x18, R124 ;  /* 0x00000018ff097819 */ /* 0x000fe2000001147c */
[----:B------:R-:W-:Y:S01]  /*8160*/  IMAD R54, R70, R59, RZ ;  /* 0x0000003b46367224 */ /* 0x000fe200078e02ff */
[----:B------:R-:W-:Y:S01]  /*8170*/  SHF.R.S32.HI R8, RZ, 0x18, R123 ;  /* 0x00000018ff087819 */ /* 0x000fe2000001147b */
[----:B------:R-:W-:Y:S01]  /*8180*/  IMAD.MOV.U32 R10, RZ, RZ, R128 ;  /* 0x000000ffff0a7224 */ /* 0x000fe200078e0080 */
[----:B------:R-:W-:Y:S01]  /*8190*/  SHF.L.U32 R117, R86, 0x8, RZ ;  /* 0x0000000856757819 */ /* 0x000fe200000006ff */
[----:B------:R-:W-:Y:S01]  /*81a0*/  IMAD R59, R70, R64, RZ ;  /* 0x00000040463b7224 */ /* 0x000fe200078e02ff */
[----:B------:R-:W-:Y:S01]  /*81b0*/  I2IP.S8.S32.SAT R64, R2, R0, R159 ;  /* 0x0000000002407239 */ /* 0x000fe2000000149f */
[----:B------:R-:W-:Y:S01]  /*81c0*/  IMAD R15, R78, R72, R15 ;  /* 0x000000484e0f7224 */ /* 0x000fe200078e020f */
[----:B------:R-:W-:Y:S01]  /*81d0*/  MOV R2, R125 ;  /* 0x0000007d00027202 */ /* 0x000fe20000000f00 */
[C---:B------:R-:W-:Y:S01]  /*81e0*/  IMAD R4, R70.reuse, R17, RZ ;  /* 0x0000001146047224 */ /* 0x040fe200078e02ff */
        /* <DEDUP_REMOVED lines=8> */
[----:B------:R-:W-:Y:S01]  /*8270*/  MOV R0, R122 ;  /* 0x0000007a00007202 */ /* 0x000fe20000000f00 */
[----:B------:R-:W-:Y:S01]  /*8280*/  IMAD R16, R70, R21, RZ ;  /* 0x0000001546107224 */ /* 0x000fe200078e02ff */
[----:B------:R-:W-:Y:S01]  /*8290*/  SHF.R.S32.HI R87, RZ, 0x18, R87 ;  /* 0x00000018ff577819 */ /* 0x000fe20000011457 */
[----:B------:R-:W-:Y:S01]  /*82a0*/  IMAD R6, R79, R72, R6 ;  /* 0x000000484f067224 */ /* 0x000fe200078e0206 */
[----:B------:R-:W-:Y:S01]  /*82b0*/  SHF.L.U32 R111, R92, 0x8, RZ ;  /* 0x000000085c6f7819 */ /* 0x000fe200000006ff */
[----:B------:R-:W-:Y:S01]  /*82c0*/  IMAD R17, R70, R22, RZ ;  /* 0x0000001646117224 */ /* 0x000fe200078e02ff */
[----:B------:R-:W-:Y:S01]  /*82d0*/  PRMT R92, R97, 0x8880, RZ ;  /* 0x00008880615c7816 */ /* 0x000fe200000000ff */
[-C--:B------:R-:W-:Y:S01]  /*82e0*/  IMAD R7, R2, R72.reuse, R7 ;  /* 0x0000004802077224 */ /* 0x080fe200078e0207 */
[----:B------:R-:W-:Y:S01]  /*82f0*/  I2IP.S8.S32.SAT R5, R6, R5, RZ ;  /* 0x0000000506057239 */ /* 0x000fe200000014ff */
[----:B------:R-:W-:Y:S01]  /*8300*/  IMAD R18, R70, R23, RZ ;  /* 0x0000001746127224 */ /* 0x000fe200078e02ff */
[----:B------:R-:W-:Y:S01]  /*8310*/  SHF.R.S32.HI R2, RZ, 0x18, R120 ;  /* 0x00000018ff027819 */ /* 0x000fe20000011478 */
[-C--:B------:R-:W-:Y:S01]  /*8320*/  IMAD R16, R9, R72.reuse, R16 ;  /* 0x0000004809107224 */ /* 0x080fe200078e0210 */
[----:B------:R-:W-:Y:S01]  /*8330*/  SHF.R.S32.HI R9, RZ, 0x18, R121 ;  /* 0x00000018ff097819 */ /* 0x000fe20000011479 */
[----:B------:R-:W-:Y:S01]  /*8340*/  IMAD R17, R8, R72, R17 ;  /* 0x0000004808117224 */ /* 0x000fe200078e0211 */
[----:B------:R-:W-:Y:S01]  /*8350*/  SHF.L.U32 R102, R94, 0x8, RZ ;  /* 0x000000085e667819 */ /* 0x000fe200000006ff */
[C---:B------:R-:W-:Y:S01]  /*8360*/  IMAD R22, R70.reuse, R27, RZ ;  /* 0x0000001b46167224 */ /* 0x040fe200078e02ff */
[----:B------:R-:W-:Y:S01]  /*8370*/  SHF.L.U32 R94, R95, 0x8, RZ ;  /* 0x000000085f5e7819 */ /* 0x000fe200000006ff */
[----:B------:R-:W-:Y:S01]  /*8380*/  IMAD R27, R70, R32, RZ ;  /* 0x00000020461b7224 */ /* 0x000fe200078e02ff */
[----:B------:R-:W-:Y:S01]  /*8390*/  SHF.R.S32.HI R95, RZ, 0x18, R95 ;  /* 0x00000018ff5f7819 */ /* 0x000fe2000001145f */
[----:B------:R-:W-:Y:S01]  /*83a0*/  IMAD R18, R81, R72, R18 ;  /* 0x0000004851127224 */ /* 0x000fe200078e0212 */
[----:B------:R-:W-:Y:S01]  /*83b0*/  SHF.L.U32 R103, R96, 0x8, RZ ;  /* 0x0000000860677819 */ /* 0x000fe200000006ff */
[C---:B------:R-:W-:Y:S01]  /*83c0*/  IMAD R32, R70.reuse, R37, RZ ;  /* 0x0000002546207224 */ /* 0x040fe200078e02ff */
[----:B------:R-:W-:Y:S01]  /*83d0*/  SHF.L.U32 R88, R97, 0x8, RZ ;  /* 0x0000000861587819 */ /* 0x000fe200000006ff */
[----:B------:R-:W-:Y:S01]  /*83e0*/  IMAD R21, R70, R26, RZ ;  /* 0x0000001a46157224 */ /* 0x000fe200078e02ff */
[----:B------:R-:W-:Y:S01]  /*83f0*/  I2IP.S8.S32.SAT R17, R18, R17, RZ ;  /* 0x0000001112117239 */ /* 0x000fe200000014ff */
[----:B------:R-:W-:Y:S01]  /*8400*/  IMAD R37, R70, R42, RZ ;  /* 0x0000002a46257224 */ /* 0x000fe200078e02ff */
[----:B------:R-:W-:Y:S01]  /*8410*/  SHF.R.S32.HI R97, RZ, 0x18, R98 ;  /* 0x00000018ff617819 */ /* 0x000fe20000011462 */
[----:B------:R-:W-:Y:S01]  /*8420*/  IMAD R19, R0, R72, R19 ;  /* 0x0000004800137224 */ /* 0x000fe200078e0213 */
[----:B------:R-:W-:Y:S01]  /*8430*/  I2IP.S8.S32.SAT R16, R16, R7, R17 ;  /* 0x0000000710107239 */ /* 0x000fe20000001411 */
[C---:B------:R-:W-:Y:S01]  /*8440*/  IMAD R42, R70.reuse, R47, RZ ;  /* 0x0000002f462a7224 */ /* 0x040fe200078e02ff */
[----:B------:R-:W-:Y:S01]  /*8450*/  MOV R0, R119 ;  /* 0x0000007700007202 */ /* 0x000fe20000000f00 */
[C---:B------:R-:W-:Y:S01]  /*8460*/  IMAD R47, R70.reuse, R52, RZ ;  /* 0x00000034462f7224 */ /* 0x040fe200078e02ff */
[----:B------:R-:W-:Y:S01]  /*8470*/  SHF.L.U32 R74, R99, 0x8, RZ ;  /* 0x00000008634a7819 */ /* 0x000fe200000006ff */
[----:B------:R-:W-:Y:S01]  /*8480*/  IMAD R20, R9, R72, R20 ;  /* 0x0000004809147224 */ /* 0x000fe200078e0214 */
[----:B------:R-:W-:Y:S01]  /*8490*/  SHF.R.S32.HI R99, RZ, 0x18, R99 ;  /* 0x00000018ff637819 */ /* 0x000fe20000011463 */
[----:B------:R-:W-:Y:S01]  /*84a0*/  IMAD R52, R70, R57, RZ ;  /* 0x0000003946347224 */ /* 0x000fe200078e02ff */
[----:B------:R-:W-:Y:S01]  /*84b0*/  IADD3 R68, PT, PT, R68, 0x1, RZ ;  /* 0x0000000144447810 */ /* 0x000fe20007ffe0ff */
[C---:B------:R-:W-:Y:S02]  /*84c0*/  IMAD R23, R70.reuse, R28, RZ ;  /* 0x0000001c46177224 */ /* 0x040fe400078e02ff */
[----:B------:R-:W-:Y:S02]  /*84d0*/  IMAD R57, R70, R62, RZ ;  /* 0x0000003e46397224 */ /* 0x000fe400078e02ff */
[----:B------:R-:W-:Y:S01]  /*84e0*/  IMAD R21, R2, R72, R21 ;  /* 0x0000004802157224 */ /* 0x000fe200078e0215 */
[----:B------:R-:W-:Y:S01]  /*84f0*/  MOV R2, R116 ;  /* 0x0000007400027202 */ /* 0x000fe20000000f00 */
[----:B------:R-:W-:Y:S01]  /*8500*/  IMAD R62, R70, R67, RZ ;  /* 0x00000043463e7224 */ /* 0x000fe200078e02ff */
[----:B------:R-:W-:Y:S01]  /*8510*/  I2IP.S8.S32.SAT R67, R4, R3, R5 ;  /* 0x0000000304437239 */ /* 0x000fe20000001405 */
[-C--:B------:R-:W-:Y:S01]  /*8520*/  IMAD R22, R83, R72.reuse, R22 ;  /* 0x0000004853167224 */ /* 0x080fe200078e0216 */
[----:B------:R-:W-:Y:S01]  /*8530*/  SHF.R.S32.HI R3, RZ, 0x18, R118 ;  /* 0x00000018ff037819 */ /* 0x000fe20000011476 */
[-C--:B------:R-:W-:Y:S01]  /*8540*/  IMAD R23, R0, R72.reuse, R23 ;  /* 0x0000004800177224 */ /* 0x080fe200078e0217 */
[----:B------:R-:W-:Y:S01]  /*8550*/  SHF.R.S32.HI R0, RZ, 0x18, R117 ;  /* 0x00000018ff007819 */ /* 0x000fe20000011475 */
[----:B------:R-:W-:Y:S01]  /*8560*/  IMAD R26, R70, R31, RZ ;  /* 0x0000001f461a7224 */ /* 0x000fe200078e02ff */
[----:B------:R-:W-:Y:S01]  /*8570*/  I2IP.S8.S32.SAT R17, R22, R21, RZ ;  /* 0x0000001516117239 */ /* 0x000fe200000014ff */
[-C--:B------:R-:W-:Y:S01]  /*8580*/  IMAD R24, R3, R72.reuse, R24 ;  /* 0x0000004803187224 */ /* 0x080fe200078e0218 */
[----:B------:R-:W-:Y:S01]  /*8590*/  SHF.R.S32.HI R3, RZ, 0x18, R115 ;  /* 0x00000018ff037819 */ /* 0x000fe20000011473 */
[-C--:B------:R-:W-:Y:S01]  /*85a0*/  IMAD R25, R0, R72.reuse, R25 ;  /* 0x0000004800197224 */ /* 0x080fe200078e0219 */
[----:B------:R-:W-:Y:S01]  /*85b0*/  I2IP.S8.S32.SAT R17, R20, R19, R17 ;  /* 0x0000001314117239 */ /* 0x000fe20000001411 */
[----:B------:R-:W-:Y:S01]  /*85c0*/  IMAD R28, R70, R33, RZ ;  /* 0x00000021461c7224 */ /* 0x000fe200078e02ff */
[----:B------:R-:W-:Y:S01]  /*85d0*/  SHF.R.S32.HI R4, RZ, 0x18, R114 ;  /* 0x00000018ff047819 */ /* 0x000fe20000011472 */
[-C--:B------:R-:W-:Y:S02]  /*85e0*/  IMAD R26, R85, R72.reuse, R26 ;  /* 0x00000048551a7224 */ /* 0x080fe400078e021a */
[----:B------:R-:W-:Y:S01]  /*85f0*/  IMAD R27, R2, R72, R27 ;  /* 0x00000048021b7224 */ /* 0x000fe200078e021b */
[----:B------:R-:W-:Y:S01]  /*8600*/  MOV R2, R110 ;  /* 0x0000006e00027202 */ /* 0x000fe20000000f00 */
[----:B------:R-:W-:Y:S01]  /*8610*/  IMAD R28, R3, R72, R28 ;  /* 0x00000048031c7224 */ /* 0x000fe200078e021c */
[----:B------:R-:W-:Y:S01]  /*8620*/  I2IP.S8.S32.SAT R18, R26, R25, RZ ;  /* 0x000000191a127239 */ /* 0x000fe200000014ff */
[----:B------:R-:W-:Y:S01]  /*8630*/  IMAD R31, R70, R36, RZ ;  /* 0x00000024461f7224 */ /* 0x000fe200078e02ff */
[----:B------:R-:W-:Y:S01]  /*8640*/  SHF.R.S32.HI R3, RZ, 0x18, R112 ;  /* 0x00000018ff037819 */ /* 0x000fe20000011470 */
[-C--:B------:R-:W-:Y:S01]  /*8650*/  IMAD R29, R4, R72.reuse, R29 ;  /* 0x00000048041d7224 */ /* 0x080fe200078e021d */
[----:B------:R-:W-:Y:S01]  /*8660*/  I2IP.S8.S32.SAT R18, R24, R23, R18 ;  /* 0x0000001718127239 */ /* 0x000fe20000001412 */
[----:B------:R-:W-:Y:S01]  /*8670*/  IMAD.MOV.U32 R0, RZ, RZ, R113 ;  /* 0x000000ffff007224 */ /* 0x000fe200078e0071 */
[----:B------:R-:W-:Y:S01]  /*8680*/  SHF.R.S32.HI R4, RZ, 0x18, R108 ;  /* 0x00000018ff047819 */ /* 0x000fe2000001146c */
[-C--:B------:R-:W-:Y:S02]  /*8690*/  IMAD R30, R87, R72.reuse, R30 ;  /* 0x00000048571e7224 */ /* 0x080fe400078e021e */
[----:B------:R-:W-:Y:S01]  /*86a0*/  IMAD R31, R0, R72, R31 ;  /* 0x00000048001f7224 */ /* 0x000fe200078e021f */
        /* <DEDUP_REMOVED lines=8> */
[----:B------:R-:W-:Y:S01]  /*8730*/  MOV R0, R107 ;  /* 0x0000006b00007202 */ /* 0x000fe20000000f00 */
[-C--:B------:R-:W-:Y:S02]  /*8740*/  IMAD R34, R89, R72.reuse, R34 ;  /* 0x0000004859227224 */ /* 0x080fe400078e0222 */
[-C--:B------:R-:W-:Y:S01]  /*8750*/  IMAD R35, R2, R72.reuse, R35 ;  /* 0x0000004802237224 */ /* 0x080fe200078e0223 */
[----:B------:R-:W-:Y:S01]  /*8760*/  MOV R2, R101 ;  /* 0x0000006500027202 */ /* 0x000fe20000000f00 */
[----:B------:R-:W-:Y:S01]  /*8770*/  IMAD R38, R70, R43, RZ ;  /* 0x0000002b46267224 */ /* 0x000fe200078e02ff */
[----:B------:R-:W-:Y:S01]  /*8780*/  I2IP.S8.S32.SAT R33, R34, R33, RZ ;  /* 0x0000002122217239 */ /* 0x000fe200000014ff */
[-C--:B------:R-:W-:Y:S01]  /*8790*/  IMAD R36, R3, R72.reuse, R36 ;  /* 0x0000004803247224 */ /* 0x080fe200078e0224 */
[----:B------:R-:W-:Y:S01]  /*87a0*/  SHF.R.S32.HI R3, RZ, 0x18, R105 ;  /* 0x00000018ff037819 */ /* 0x000fe20000011469 */
[-C--:B------:R-:W-:Y:S01]  /*87b0*/  IMAD R37, R4, R72.reuse, R37 ;  /* 0x0000004804257224 */ /* 0x080fe200078e0225 */
[----:B------:R-:W-:Y:S01]  /*87c0*/  I2IP.S8.S32.SAT R32, R32, R31, R33 ;  /* 0x0000001f20207239 */ /* 0x000fe20000001421 */
        /* <DEDUP_REMOVED lines=8> */
[----:B------:R-:W-:Y:S01]  /*8850*/  IMAD R43, R70, R48, RZ ;  /* 0x00000030462b7224 */ /* 0x000fe200078e02ff */
[----:B------:R-:W-:Y:S01]  /*8860*/  I2IP.S8.S32.SAT R33, R36, R35, R37 ;  /* 0x0000002324217239 */ /* 0x000fe20000001425 */
[----:B------:R-:W-:Y:S01]  /*8870*/  IMAD R41, R0, R72, R41 ;  /* 0x0000004800297224 */ /* 0x000fe200078e0229 */
[----:B------:R-:W-:Y:S01]  /*8880*/  MOV R0, R106 ;  /* 0x0000006a00007202 */ /* 0x000fe20000000f00 */
[-C--:B------:R-:W-:Y:S02]  /*8890*/  IMAD R42, R93, R72.reuse, R42 ;  /* 0x000000485d2a7224 */ /* 0x080fe400078e022a */
        /* <DEDUP_REMOVED lines=11> */
[-C--:B------:R-:W-:Y:S02]  /*8950*/  IMAD R47, R0, R72.reuse, R47 ;  /* 0x00000048002f7224 */ /* 0x080fe400078e022f */
[----:B------:R-:W-:Y:S01]  /*8960*/  IMAD R48, R3, R72, R48 ;  /* 0x0000004803307224 */ /* 0x000fe200078e0230 */
[----:B------:R-:W-:Y:S01]  /*8970*/  SHF.R.S32.HI R3, RZ, 0x18, R90 ;  /* 0x00000018ff037819 */ /* 0x000fe2000001145a */
[----:B------:R-:W-:Y:S01]  /*8980*/  IMAD R51, R70, R56, RZ ;  /* 0x0000003846337224 */ /* 0x000fe200078e02ff */
[----:B------:R-:W-:Y:S01]  /*8990*/  I2IP.S8.S32.SAT R35, R46, R45, RZ ;  /* 0x0000002d2e237239 */ /* 0x000fe200000014ff */
[-C--:B------:R-:W-:Y:S01]  /*89a0*/  IMAD R49, R2, R72.reuse, R49 ;  /* 0x0000004802317224 */ /* 0x080fe200078e0231 */
[----:B------:R-:W-:Y:S01]  /*89b0*/  SHF.R.S32.HI R2, RZ, 0x18, R88 ;  /* 0x00000018ff027819 */ /* 0x000fe20000011458 */
[----:B------:R-:W-:Y:S01]  /*89c0*/  IMAD.MOV.U32 R0, RZ, RZ, R92 ;  /* 0x000000ffff007224 */ /* 0x000fe200078e005c */
[----:B------:R-:W-:Y:S01]  /*89d0*/  I2IP.S8.S32.SAT R35, R44, R43, R35 ;  /* 0x0000002b2c237239 */ /* 0x000fe20000001423 */
[-C--:B------:R-:W-:Y:S02]  /*89e0*/  IMAD R50, R73, R72.reuse, R50 ;  /* 0x0000004849327224 */ /* 0x080fe400078e0232 */
[----:B------:R-:W-:Y:S01]  /*89f0*/  IMAD R51, R0, R72, R51 ;  /* 0x0000004800337224 */ /* 0x000fe200078e0233 */
[----:B------:R-:W-:Y:S01]  /*8a00*/  MOV R0, R86 ;  /* 0x0000005600007202 */ /* 0x000fe20000000f00 */
[----:B------:R-:W-:Y:S01]  /*8a10*/  IMAD R53, R70, R58, RZ ;  /* 0x0000003a46357224 */ /* 0x000fe200078e02ff */
[----:B------:R-:W-:Y:S01]  /*8a20*/  I2IP.S8.S32.SAT R49, R50, R49, RZ ;  /* 0x0000003132317239 */ /* 0x000fe200000014ff */
[-C--:B------:R-:W-:Y:S01]  /*8a30*/  IMAD R52, R3, R72.reuse, R52 ;  /* 0x0000004803347224 */ /* 0x080fe200078e0234 */
[----:B------:R-:W-:Y:S01]  /*8a40*/  SHF.R.S32.HI R3, RZ, 0x18, R84 ;  /* 0x00000018ff037819 */ /* 0x000fe20000011454 */
[----:B------:R-:W-:Y:S01]  /*8a50*/  IMAD R53, R2, R72, R53 ;  /* 0x0000004802357224 */ /* 0x000fe200078e0235 */
[----:B------:R-:W-:Y:S01]  /*8a60*/  MOV R2, R80 ;  /* 0x0000005000027202 */ /* 0x000fe20000000f00 */
[----:B------:R-:W-:Y:S01]  /*8a70*/  IMAD.SHL.U32 R82, R98, 0x100, RZ ;  /* 0x0000010062527824 */ /* 0x000fe200078e00ff */
[----:B------:R-:W-:Y:S01]  /*8a80*/  I2IP.S8.S32.SAT R48, R48, R47, R49 ;  /* 0x0000002f30307239 */ /* 0x000fe20000001431 */
[----:B------:R-:W-:Y:S02]  /*8a90*/  IMAD R54, R75, R72, R54 ;  /* 0x000000484b367224 */ /* 0x000fe400078e0236 */
[C---:B------:R-:W-:Y:S02]  /*8aa0*/  IMAD R56, R70.reuse, R61, RZ ;  /* 0x0000003d46387224 */ /* 0x040fe400078e02ff */
[----:B------:R-:W-:Y:S01]  /*8ab0*/  IMAD R61, R70, R66, RZ ;  /* 0x00000042463d7224 */ /* 0x000fe200078e02ff */
[----:B------:R-:W-:Y:S01]  /*8ac0*/  I2IP.S8.S32.SAT R66, R13, R12, R14 ;  /* 0x0000000c0d427239 */ /* 0x000fe2000000140e */
[-C--:B------:R-:W-:Y:S01]  /*8ad0*/  IMAD R55, R0, R72.reuse, R55 ;  /* 0x0000004800377224 */ /* 0x080fe200078e0237 */
[----:B------:R-:W-:Y:S01]  /*8ae0*/  SHF.R.S32.HI R0, RZ, 0x18, R82 ;  /* 0x00000018ff007819 */ /* 0x000fe20000011452 */
[-C--:B------:R-:W-:Y:S01]  /*8af0*/  IMAD R56, R3, R72.reuse, R56 ;  /* 0x0000004803387224 */ /* 0x080fe200078e0238 */
[----:B------:R-:W-:Y:S01]  /*8b00*/  I2IP.S8.S32.SAT R49, R54, R53, RZ ;  /* 0x0000003536317239 */ /* 0x000fe200000014ff */
[----:B------:R1:W-:Y:S01]  /*8b10*/  STS.128 [R135+UR44+0x6200], R64 ;  /* 0x0062004087007988 */ /* 0x0003e20008000c2c */
[----:B------:R-:W-:Y:S01]  /*8b20*/  IMAD R58, R70, R63, RZ ;  /* 0x0000003f463a7224 */ /* 0x000fe200078e02ff */
[----:B------:R-:W-:Y:S01]  /*8b30*/  SHF.R.S32.HI R3, RZ, 0x18, R76 ;  /* 0x00000018ff037819 */ /* 0x000fe2000001144c */
[-C--:B------:R-:W-:Y:S01]  /*8b40*/  IMAD R57, R0, R72.reuse, R57 ;  /* 0x0000004800397224 */ /* 0x080fe200078e0239 */
[----:B------:R-:W-:Y:S01]  /*8b50*/  I2IP.S8.S32.SAT R49, R52, R51, R49 ;  /* 0x0000003334317239 */ /* 0x000fe20000001431 */
[-C--:B------:R-:W-:Y:S02]  /*8b60*/  IMAD R58, R97, R72.reuse, R58 ;  /* 0x00000048613a7224 */ /* 0x080fe400078e023a */
[-C--:B------:R-:W-:Y:S01]  /*8b70*/  IMAD R59, R2, R72.reuse, R59 ;  /* 0x00000048023b7224 */ /* 0x080fe200078e023b */
[----:B------:R1:W-:Y:S01]  /*8b80*/  STS.128 [R157+0x6200], R16 ;  /* 0x006200109d007388 */ /* 0x0003e20000000c00 */
[-C--:B------:R-:W-:Y:S01]  /*8b90*/  IMAD R60, R3, R72.reuse, R60 ;  /* 0x00000048033c7224 */ /* 0x080fe200078e023c */
[----:B------:R-:W-:Y:S01]  /*8ba0*/  I2IP.S8.S32.SAT R50, R58, R57, RZ ;  /* 0x000000393a327239 */ /* 0x000fe200000014ff */
[-C--:B------:R-:W-:Y:S02]  /*8bb0*/  IMAD R61, R4, R72.reuse, R61 ;  /* 0x00000048043d7224 */ /* 0x080fe400078e023d */
[----:B------:R-:W-:Y:S01]  /*8bc0*/  IMAD R62, R99, R72, R62 ;  /* 0x00000048633e7224 */ /* 0x000fe200078e023e */
[----:B------:R-:W-:Y:S02]  /*8bd0*/  I2IP.S8.S32.SAT R50, R56, R55, R50 ;  /* 0x0000003738327239 */ /* 0x000fe40000001432 */
[----:B------:R1:W-:Y:S02]  /*8be0*/  STS.128 [R156+0x6200], R32 ;  /* 0x006200209c007388 */ /* 0x0003e40000000c00 */
        /* <DEDUP_REMOVED lines=12> */
[----:B------:R-:W-:Y:S02]  /*8cb0*/  UIADD3 UR9, UPT, UPT, UR49, 0x40, URZ ;  /* 0x0000004031097890 */ /* 0x000fe4000fffe0ff */
[----:B------:R-:W-:Y:S01]  /*8cc0*/  UIADD3 UR8, UPT, UPT, UR44, 0x6200, URZ ;  /* 0x000062002c087890 */ /* 0x000fe2000fffe0ff */
[----:B------:R-:W-:Y:S01]  /*8cd0*/  UMOV UR10, UR50 ;  /* 0x00000032000a7c82 */ /* 0x000fe20008000000 */
[----:B------:R-:W-:Y:S01]  /*8ce0*/  UMOV UR11, UR36 ;  /* 0x00000024000b7c82 */ /* 0x000fe20008000000 */
[----:B--2---:R-:W-:Y:S04]  /*8cf0*/  UIADD3 UR4, UP0, UPT, UR6, 0x680, URZ ;  /* 0x0000068006047890 */ /* 0x004fe8000ff1e0ff */
[----:B------:R-:W-:Y:S09]  /*8d00*/  UIADD3.X UR5, UPT, UPT, URZ, UR7, URZ, UP0, !UPT ;  /* 0x00000007ff057290 */ /* 0x000ff200087fe4ff */
[----:B------:R2:W-:Y:S01]  /*8d10*/  UTMASTG.3D [UR8], [UR4] ;  /* 0x00000008040073b5 */ /* 0x0005e20008010000 */
[----:B------:R0:W-:Y:S01]  /*8d20*/  UTMACMDFLUSH ;  /* 0x00000000000079b7 */ /* 0x0001e20000000000 */
[----:B--2---:R-:W-:Y:S04]  /*8d30*/  DEPBAR.LE SB0, 0x1 ;  /* 0x000080400000791a */ /* 0x004fe80000000000 */
.L_x_120:
[----:B------:R-:W-:Y:S05]  /*8d40*/  BSYNC.RECONVERGENT B0 ;  /* 0x0000000000007941 */ /* 0x000fea0003800200 */
.L_x_119:
[----:B------:R-:W-:Y:S01]  /*8d50*/  R2UR UR4, R142 ;  /* 0x000000008e0472ca */ /* 0x000fe200000e0000 */
[----:B------:R-:W-:Y:S01]  /*8d60*/  BAR.SYNC.DEFER_BLOCKING 0x1, 0x80 ;  /* 0x0042000000007b1d */ /* 0x000fe20000010000 */
[----:B------:R-:W-:Y:S01]  /*8d70*/  ISETP.NE.AND P0, PT, R145, 0x2, PT ;  /* 0x000000029100780c */ /* 0x000fe20003f05270 */
[----:B------:R-:W-:Y:S01]  /*8d80*/  UISETP.NE.AND UP0, UPT, UR45, URZ, UPT ;  /* 0x000000ff2d00728c */ /* 0x000fe2000bf05270 */
[C---:B------:R-:W-:Y:S01]  /*8d90*/  ISETP.NE.AND P1, PT, R68.reuse, 0x4, PT ;  /* 0x000000044400780c */ /* 0x040fe20003f25270 */
[----:B------:R-:W-:Y:S01]  /*8da0*/  UIADD3 UR20, UPT, UPT, UR37, UR63, URZ ;  /* 0x0000003f25147290 */ /* 0x000fe2000fffe0ff */
[----:B------:R-:W-:Y:S02]  /*8db0*/  SEL R2, RZ, 0x1, P0 ;  /* 0x00000001ff027807 */ /* 0x000fe40000000000 */
[----:B------:R-:W-:Y:S02]  /*8dc0*/  SEL R0, RZ, 0x1, P1 ;  /* 0x00000001ff007807 */ /* 0x000fe40000800000 */
[----:B------:R-:W-:Y:S02]  /*8dd0*/  LOP3.LUT R147, R147, R2, RZ, 0x3c, !PT ;  /* 0x0000000293937212 */ /* 0x000fe400078e3cff */
[----:B------:R-:W-:Y:S01]  /*8de0*/  LOP3.LUT R149, R149, R0, RZ, 0x3c, !PT ;  /* 0x0000000095957212 */ /* 0x000fe200078e3cff */
[----:B------:R-:W-:Y:S01]  /*8df0*/  UIADD3 UR16, UPT, UPT, UR38, UR4, URZ ;  /* 0x0000000426107290 */ /* 0x000fe2000fffe0ff */
[----:B------:R-:W-:Y:S02]  /*8e00*/  SEL R145, R145, RZ, P0 ;  /* 0x000000ff91917207 */ /* 0x000fe40000000000 */
[----:B------:R-:W-:Y:S01]  /*8e10*/  SEL R68, R68, RZ, P1 ;  /* 0x000000ff44447207 */ /* 0x000fe20000800000 */
[----:B------:R-:W-:Y:S01]  /*8e20*/  UMOV UR36, UR59 ;  /* 0x0000003b00247c82 */ /* 0x000fe20008000000 */
[----:B------:R-:W-:Y:S07]  /*8e30*/  BRA.U UP0, `(.L_x_121) ;  /* 0xffffffc500287547 */ /* 0x000fee000b83ffff */
[----:B------:R-:W-:Y:S05]  /*8e40*/  EXIT ;  /* 0x000000000000794d */ /* 0x000fea0003800000 */
.L_x_24:
[----:B--2---:R2:W3:Y:S02]  /*8e50*/  SYNCS.PHASECHK.TRANS64.TRYWAIT P0, [R3+URZ+0xd0], R2 ;  /* 0x0000d002030075a7 */ /* 0x0044e400080011ff */
[----:B---3--:R-:W-:Y:S05]  /*8e60*/  @!P0 NANOSLEEP.SYNCS 0x989680 ;  /* 0x009896800000895d */ /* 0x008fea0003900000 */
[----:B------:R-:W3:Y:S02]  /*8e70*/  @!P0 SYNCS.PHASECHK.TRANS64 P0, [R3+URZ+0xd0], R2 ;  /* 0x0000d002030085a7 */ /* 0x000ee400080010ff */
[----:B---3--:R-:W-:Y:S05]  /*8e80*/  @!P0 BRA `(.L_x_24) ;  /* 0xfffffffc00f08947 */ /* 0x008fea000383ffff */
[----:B------:R-:W-:Y:S05]  /*8e90*/  BRA `(.L_x_122) ;  /* 0xffffff8800d47947 */ /* 0x000fea000383ffff */
.L_x_27:
[----:B-1----:R-:W-:-:S07]  /*8ea0*/  MOV R0, UR33 ;  /* 0x0000002100007c02 */ /* 0x002fce0008000f00 */
.L_x_123:
[----:B-1----:R1:W2:Y:S02]  /*8eb0*/  SYNCS.PHASECHK.TRANS64.TRYWAIT P0, [R0+URZ+0x18], R3 ;  /* 0x00001803000075a7 */ /* 0x0022a400080011ff */
[----:B--2---:R-:W-:Y:S05]  /*8ec0*/  @!P0 NANOSLEEP.SYNCS 0x989680 ;  /* 0x009896800000895d */ /* 0x004fea0003900000 */
[----:B------:R-:W2:Y:S02]  /*8ed0*/  @!P0 SYNCS.PHASECHK.TRANS64 P0, [R0+URZ+0x18], R3 ;  /* 0x00001803000085a7 */ /* 0x000ea400080010ff */
[----:B--2---:R-:W-:Y:S05]  /*8ee0*/  @!P0 BRA `(.L_x_123) ;  /* 0xfffffffc00f08947 */ /* 0x004fea000383ffff */
[----:B------:R-:W-:Y:S05]  /*8ef0*/  BRA `(.L_x_26) ;  /* 0xffffff8c002c7947 */ /* 0x000fea000383ffff */
.L_x_34:
[----:B-1----:R-:W-:-:S07]  /*8f00*/  MOV R0, UR17 ;  /* 0x0000001100007c02 */ /* 0x002fce0008000f00 */
.L_x_124:
[----:B-1----:R1:W2:Y:S02]  /*8f10*/  SYNCS.PHASECHK.TRANS64.TRYWAIT P0, [R0+URZ+0x18], R3 ;  /* 0x00001803000075a7 */ /* 0x0022a400080011ff */
[----:B--2---:R-:W-:Y:S05]  /*8f20*/  @!P0 NANOSLEEP.SYNCS 0x989680 ;  /* 0x009896800000895d */ /* 0x004fea0003900000 */
[----:B------:R-:W2:Y:S02]  /*8f30*/  @!P0 SYNCS.PHASECHK.TRANS64 P0, [R0+URZ+0x18], R3 ;  /* 0x00001803000085a7 */ /* 0x000ea400080010ff */
[----:B--2---:R-:W-:Y:S05]  /*8f40*/  @!P0 BRA `(.L_x_124) ;  /* 0xfffffffc00f08947 */ /* 0x004fea000383ffff */
[----:B------:R-:W-:Y:S05]  /*8f50*/  BRA `(.L_x_33) ;  /* 0xffffff8c00ec7947 */ /* 0x000fea000383ffff */
.L_x_39:
[----:B-1----:R1:W2:Y:S02]  /*8f60*/  SYNCS.PHASECHK.TRANS64.TRYWAIT P0, [R3+URZ+0x60], R0 ;  /* 0x00006000030075a7 */ /* 0x0022a400080011ff */
[----:B--2---:R-:W-:Y:S05]  /*8f70*/  @!P0 NANOSLEEP.SYNCS 0x989680 ;  /* 0x009896800000895d */ /* 0x004fea0003900000 */
[----:B------:R-:W2:Y:S02]  /*8f80*/  @!P0 SYNCS.PHASECHK.TRANS64 P0, [R3+URZ+0x60], R0 ;  /* 0x00006000030085a7 */ /* 0x000ea400080010ff */
[----:B--2---:R-:W-:Y:S05]  /*8f90*/  @!P0 BRA `(.L_x_39) ;  /* 0xfffffffc00f08947 */ /* 0x004fea000383ffff */
[----:B------:R-:W-:Y:S05]  /*8fa0*/  BRA `(.L_x_125) ;  /* 0xffffff9000947947 */ /* 0x000fea000383ffff */
.L_x_43:
[----:B-1----:R-:W-:-:S07]  /*8fb0*/  MOV R0, UR4 ;  /* 0x0000000400007c02 */ /* 0x002fce0008000f00 */
.L_x_126:
[----:B-1----:R1:W2:Y:S02]  /*8fc0*/  SYNCS.PHASECHK.TRANS64.TRYWAIT P0, [R0+URZ], R3 ;  /* 0x00000003000075a7 */ /* 0x0022a400080011ff */
[----:B--2---:R-:W-:Y:S05]  /*8fd0*/  @!P0 NANOSLEEP.SYNCS 0x989680 ;  /* 0x009896800000895d */ /* 0x004fea0003900000 */
[----:B------:R-:W2:Y:S02]  /*8fe0*/  @!P0 SYNCS.PHASECHK.TRANS64 P0, [R0+URZ], R3 ;  /* 0x00000003000085a7 */ /* 0x000ea400080010ff */
[----:B--2---:R-:W-:Y:S05]  /*8ff0*/  @!P0 BRA `(.L_x_126) ;  /* 0xfffffffc00f08947 */ /* 0x004fea000383ffff */
[----:B------:R-:W-:Y:S05]  /*9000*/  BRA `(.L_x_127) ;  /* 0xffffff98003c7947 */ /* 0x000fea000383ffff */
.L_x_44:
[----:B------:R-:W-:-:S07]  /*9010*/  MOV R0, UR5 ;  /* 0x0000000500007c02 */ /* 0x000fce0008000f00 */
.L_x_128:
[----:B-1----:R1:W2:Y:S02]  /*9020*/  SYNCS.PHASECHK.TRANS64.TRYWAIT P0, [R0+URZ], R3 ;  /* 0x00000003000075a7 */ /* 0x0022a400080011ff */
[----:B--2---:R-:W-:Y:S05]  /*9030*/  @!P0 NANOSLEEP.SYNCS 0x989680 ;  /* 0x009896800000895d */ /* 0x004fea0003900000 */
[----:B------:R-:W2:Y:S02]  /*9040*/  @!P0 SYNCS.PHASECHK.TRANS64 P0, [R0+URZ], R3 ;  /* 0x00000003000085a7 */ /* 0x000ea400080010ff */
[----:B--2---:R-:W-:Y:S05]  /*9050*/  @!P0 BRA `(.L_x_128) ;  /* 0xfffffffc00f08947 */ /* 0x004fea000383ffff */
[----:B------:R-:W-:Y:S05]  /*9060*/  BRA `(.L_x_129) ;  /* 0xffffff9800487947 */ /* 0x000fea000383ffff */
.L_x_47:
[----:B-1----:R1:W2:Y:S02]  /*9070*/  SYNCS.PHASECHK.TRANS64.TRYWAIT P0, [R2+URZ+0xc0], R5 ;  /* 0x0000c005020075a7 */ /* 0x0022a400080011ff */
[----:B--2---:R-:W-:Y:S05]  /*9080*/  @!P0 NANOSLEEP.SYNCS 0x989680 ;  /* 0x009896800000895d */ /* 0x004fea0003900000 */
[----:B------:R-:W2:Y:S02]  /*9090*/  @!P0 SYNCS.PHASECHK.TRANS64 P0, [R2+URZ+0xc0], R5 ;  /* 0x0000c005020085a7 */ /* 0x000ea400080010ff */
[----:B--2---:R-:W-:Y:S05]  /*90a0*/  @!P0 BRA `(.L_x_47) ;  /* 0xfffffffc00f08947 */ /* 0x004fea000383ffff */
[----:B------:R-:W-:Y:S05]  /*90b0*/  BRA `(.L_x_130) ;  /* 0xffffff9800a47947 */ /* 0x000fea000383ffff */
.L_x_48:
[----:B------:R-:W-:-:S07]  /*90c0*/  MOV R2, UR4 ;  /* 0x0000000400027c02 */ /* 0x000fce0008000f00 */
.L_x_131:
[----:B-1----:R1:W2:Y:S02]  /*90d0*/  SYNCS.PHASECHK.TRANS64.TRYWAIT P0, [R2+URZ+0x70], R5 ;  /* 0x00007005020075a7 */ /* 0x0022a400080011ff */
[----:B--2---:R-:W-:Y:S05]  /*90e0*/  @!P0 NANOSLEEP.SYNCS 0x989680 ;  /* 0x009896800000895d */ /* 0x004fea0003900000 */
[----:B------:R-:W2:Y:S02]  /*90f0*/  @!P0 SYNCS.PHASECHK.TRANS64 P0, [R2+URZ+0x70], R5 ;  /* 0x00007005020085a7 */ /* 0x000ea400080010ff */
[----:B--2---:R-:W-:Y:S05]  /*9100*/  @!P0 BRA `(.L_x_131) ;  /* 0xfffffffc00f08947 */ /* 0x004fea000383ffff */
[----:B------:R-:W-:Y:S05]  /*9110*/  BRA `(.L_x_132) ;  /* 0xffffff9800b47947 */ /* 0x000fea000383ffff */
.L_x_49:
[----:B-1----:R1:W2:Y:S02]  /*9120*/  SYNCS.PHASECHK.TRANS64.TRYWAIT P1, [R2+URZ+0x60], R5 ;  /* 0x00006005020075a7 */ /* 0x0022a400080211ff */
[----:B--2---:R-:W-:Y:S05]  /*9130*/  @!P1 NANOSLEEP.SYNCS 0x989680 ;  /* 0x009896800000995d */ /* 0x004fea0003900000 */
[----:B------:R-:W2:Y:S02]  /*9140*/  @!P1 SYNCS.PHASECHK.TRANS64 P1, [R2+URZ+0x60], R5 ;  /* 0x00006005020095a7 */ /* 0x000ea400080210ff */
[----:B--2---:R-:W-:Y:S05]  /*9150*/  @!P1 BRA `(.L_x_49) ;  /* 0xfffffffc00f09947 */ /* 0x004fea000383ffff */
[----:B------:R-:W-:Y:S05]  /*9160*/  BRA `(.L_x_133) ;  /* 0xffffff9800e47947 */ /* 0x000fea000383ffff */
.L_x_52:
[----:B------:R-:W-:-:S07]  /*9170*/  MOV R0, UR4 ;  /* 0x0000000400007c02 */ /* 0x000fce0008000f00 */
.L_x_134:
[----:B-1----:R1:W2:Y:S02]  /*9180*/  SYNCS.PHASECHK.TRANS64.TRYWAIT P0, [R0+URZ+0x70], R3 ;  /* 0x00007003000075a7 */ /* 0x0022a400080011ff */
[----:B--2---:R-:W-:Y:S05]  /*9190*/  @!P0 NANOSLEEP.SYNCS 0x989680 ;  /* 0x009896800000895d */ /* 0x004fea0003900000 */
[----:B------:R-:W2:Y:S02]  /*91a0*/  @!P0 SYNCS.PHASECHK.TRANS64 P0, [R0+URZ+0x70], R3 ;  /* 0x00007003000085a7 */ /* 0x000ea400080010ff */
[----:B--2---:R-:W-:Y:S05]  /*91b0*/  @!P0 BRA `(.L_x_134) ;  /* 0xfffffffc00f08947 */ /* 0x004fea000383ffff */
[----:B------:R-:W-:Y:S05]  /*91c0*/  BRA `(.L_x_51) ;  /* 0xffffff9c00387947 */ /* 0x000fea000383ffff */
.L_x_61:
[----:B-1----:R-:W-:-:S04]  /*91d0*/  MOV R0, UR5 ;  /* 0x0000000500007c02 */ /* 0x002fc80008000f00 */
[----:B------:R1:W2:Y:S03]  /*91e0*/  SYNCS.PHASECHK.TRANS64.TRYWAIT P0, [R0+URZ+0x8], R7 ;  /* 0x00000807000075a7 */ /* 0x0002a600080011ff */
[----:B--2---:R-:W-:Y:S05]  /*91f0*/  @!P0 NANOSLEEP.SYNCS 0x989680 ;  /* 0x009896800000895d */ /* 0x004fea0003900000 */
[----:B------:R-:W2:Y:S02]  /*9200*/  @!P0 SYNCS.PHASECHK.TRANS64 P0, [R0+URZ+0x8], R7 ;  /* 0x00000807000085a7 */ /* 0x000ea400080010ff */
[----:B--2---:R-:W-:Y:S05]  /*9210*/  @!P0 BRA `(.L_x_61) ;  /* 0xfffffffc00ec8947 */ /* 0x004fea000383ffff */
[----:B------:R-:W-:Y:S05]  /*9220*/  BRA `(.L_x_60) ;  /* 0xffffff9c00ec7947 */ /* 0x000fea000383ffff */
.L_x_63:
[----:B------:R-:W-:Y:S01]  /*9230*/  BSSY B0, `(.L_x_135) ;  /* 0x0000006000007945 */ /* 0x000fe20003800000 */
[----:B------:R-:W-:-:S07]  /*9240*/  MOV R15, 0xffffffff ;  /* 0xffffffff000f7802 */ /* 0x000fce0000000f00 */
[----:B-1---5:R-:W-:Y:S05]  /*9250*/  WARPSYNC.COLLECTIVE R15, `(.L_x_136) ;  /* 0x000000000f0c7348 */ /* 0x022fea0003c00000 */
[----:B------:R-:W-:Y:S02]  /*9260*/  ELECT P6, UR79, PT ;  /* 0x00000000004f782f */ /* 0x000fe400038c0000 */
[----:B------:R-:W-:Y:S01]  /*9270*/  MOV R14, UR79 ;  /* 0x0000004f000e7c02 */ /* 0x000fe20008000f00 */
[----:B-1---5:R-:W-:Y:S10]  /*9280*/  ENDCOLLECTIVE ;  /* 0x000000000000791b */ /* 0x022ff40003800000 */
.L_x_136:
[----:B------:R-:W-:Y:S05]  /*9290*/  BSYNC B0 ;  /* 0x0000000000007941 */ /* 0x000fea0003800000 */
.L_x_135:
[----:B------:R-:W-:Y:S01]  /*92a0*/  PLOP3.LUT P0, PT, P6, PT, PT, 0x80, 0x8 ;  /* 0x000000000008781c */ /* 0x000fe2000370f070 */
[----:B------:R-:W-:-:S12]  /*92b0*/  BRA `(.L_x_137) ;  /* 0xffffffa000187947 */ /* 0x000fd8000383ffff */
.L_x_65:
[----:B-1----:R-:W-:-:S04]  /*92c0*/  MOV R0, UR5 ;  /* 0x0000000500007c02 */ /* 0x002fc80008000f00 */
[----:B------:R1:W2:Y:S03]  /*92d0*/  SYNCS.PHASECHK.TRANS64.TRYWAIT P0, [R0+URZ+0x8], R5 ;  /* 0x00000805000075a7 */ /* 0x0002a600080011ff */
[----:B--2---:R-:W-:Y:S05]  /*92e0*/  @!P0 NANOSLEEP.SYNCS 0x989680 ;  /* 0x009896800000895d */ /* 0x004fea0003900000 */
[----:B------:R-:W2:Y:S02]  /*92f0*/  @!P0 SYNCS.PHASECHK.TRANS64 P0, [R0+URZ+0x8], R5 ;  /* 0x00000805000085a7 */ /* 0x000ea400080010ff */
[----:B--2---:R-:W-:Y:S05]  /*9300*/  @!P0 BRA `(.L_x_65) ;  /* 0xfffffffc00ec8947 */ /* 0x004fea000383ffff */
[----:B------:R-:W-:Y:S05]  /*9310*/  BRA `(.L_x_64) ;  /* 0xffffffa0001c7947 */ /* 0x000fea000383ffff */
.L_x_66:
[----:B-1----:R1:W2:Y:S02]  /*9320*/  SYNCS.PHASECHK.TRANS64.TRYWAIT P0, [R0+URZ+0x60], R5 ;  /* 0x00006005000075a7 */ /* 0x0022a400080011ff */
[----:B--2---:R-:W-:Y:S05]  /*9330*/  @!P0 NANOSLEEP.SYNCS 0x989680 ;  /* 0x009896800000895d */ /* 0x004fea0003900000 */
[----:B------:R-:W2:Y:S02]  /*9340*/  @!P0 SYNCS.PHASECHK.TRANS64 P0, [R0+URZ+0x60], R5 ;  /* 0x00006005000085a7 */ /* 0x000ea400080010ff */
[----:B--2---:R-:W-:Y:S05]  /*9350*/  @!P0 BRA `(.L_x_66) ;  /* 0xfffffffc00f08947 */ /* 0x004fea000383ffff */
[----:B------:R-:W-:Y:S05]  /*9360*/  BRA `(.L_x_138) ;  /* 0xffffffa000f87947 */ /* 0x000fea000383ffff */
.L_x_68:
[----:B------:R-:W-:-:S07]  /*9370*/  MOV R0, UR23 ;  /* 0x0000001700007c02 */ /* 0x000fce0008000f00 */
.L_x_139:
[----:B-1----:R1:W2:Y:S02]  /*9380*/  SYNCS.PHASECHK.TRANS64.TRYWAIT P0, [R0+URZ+0xa0], R5 ;  /* 0x0000a005000075a7 */ /* 0x0022a400080011ff */
[----:B--2---:R-:W-:Y:S05]  /*9390*/  @!P0 NANOSLEEP.SYNCS 0x989680 ;  /* 0x009896800000895d */ /* 0x004fea0003900000 */
[----:B------:R-:W2:Y:S02]  /*93a0*/  @!P0 SYNCS.PHASECHK.TRANS64 P0, [R0+URZ+0xa0], R5 ;  /* 0x0000a005000085a7 */ /* 0x000ea400080010ff */
[----:B--2---:R-:W-:Y:S05]  /*93b0*/  @!P0 BRA `(.L_x_139) ;  /* 0xfffffffc00f08947 */ /* 0x004fea000383ffff */
[----:B------:R-:W-:Y:S05]  /*93c0*/  BRA `(.L_x_140) ;  /* 0xffffffa400447947 */ /* 0x000fea000383ffff */
.L_x_71:
[----:B------:R-:W-:Y:S07]  /*93d0*/  MOV R0, UR5 ;  /* 0x0000000500007c02 */ /* 0x000fee0008000f00 */
.L_x_141:
[----:B-1----:R1:W2:Y:S02]  /*93e0*/  SYNCS.PHASECHK.TRANS64.TRYWAIT P0, [R0+URZ], R5 ;  /* 0x00000005000075a7 */ /* 0x0022a400080011ff */
[----:B--2---:R-:W-:Y:S05]  /*93f0*/  @!P0 NANOSLEEP.SYNCS 0x989680 ;  /* 0x009896800000895d */ /* 0x004fea0003900000 */
[----:B------:R-:W2:Y:S02]  /*9400*/  @!P0 SYNCS.PHASECHK.TRANS64 P0, [R0+URZ], R5 ;  /* 0x00000005000085a7 */ /* 0x000ea400080010ff */
[----:B--2---:R-:W-:Y:S05]  /*9410*/  @!P0 BRA `(.L_x_141) ;  /* 0xfffffffc00f08947 */ /* 0x004fea000383ffff */
[----:B------:R-:W-:Y:S05]  /*9420*/  BRA `(.L_x_70) ;  /* 0xffffffa400587947 */ /* 0x000fea000383ffff */
.L_x_75:
[----:B-1----:R-:W-:-:S07]  /*9430*/  MOV R0, UR4 ;  /* 0x0000000400007c02 */ /* 0x002fce0008000f00 */
.L_x_142:
[----:B-1----:R1:W2:Y:S02]  /*9440*/  SYNCS.PHASECHK.TRANS64.TRYWAIT P0, [R0+URZ], R3 ;  /* 0x00000003000075a7 */ /* 0x0022a400080011ff */
[----:B--2---:R-:W-:Y:S05]  /*9450*/  @!P0 NANOSLEEP.SYNCS 0x989680 ;  /* 0x009896800000895d */ /* 0x004fea0003900000 */
[----:B------:R-:W2:Y:S02]  /*9460*/  @!P0 SYNCS.PHASECHK.TRANS64 P0, [R0+URZ], R3 ;  /* 0x00000003000085a7 */ /* 0x000ea400080010ff */
[----:B--2---:R-:W-:Y:S05]  /*9470*/  @!P0 BRA `(.L_x_142) ;  /* 0xfffffffc00f08947 */ /* 0x004fea000383ffff */
[----:B------:R-:W-:Y:S05]  /*9480*/  BRA `(.L_x_143) ;  /* 0xffffffa800247947 */ /* 0x000fea000383ffff */
.L_x_76:
[----:B------:R-:W-:-:S07]  /*9490*/  MOV R0, UR5 ;  /* 0x0000000500007c02 */ /* 0x000fce0008000f00 */
.L_x_144:
[----:B-1----:R1:W2:Y:S02]  /*94a0*/  SYNCS.PHASECHK.TRANS64.TRYWAIT P0, [R0+URZ], R3 ;  /* 0x00000003000075a7 */ /* 0x0022a400080011ff */
[----:B--2---:R-:W-:Y:S05]  /*94b0*/  @!P0 NANOSLEEP.SYNCS 0x989680 ;  /* 0x009896800000895d */ /* 0x004fea0003900000 */
[----:B------:R-:W2:Y:S02]  /*94c0*/  @!P0 SYNCS.PHASECHK.TRANS64 P0, [R0+URZ], R3 ;  /* 0x00000003000085a7 */ /* 0x000ea400080010ff */
[----:B--2---:R-:W-:Y:S05]  /*94d0*/  @!P0 BRA `(.L_x_144) ;  /* 0xfffffffc00f08947 */ /* 0x004fea000383ffff */
[----:B------:R-:W-:Y:S05]  /*94e0*/  BRA `(.L_x_145) ;  /* 0xffffffa800307947 */ /* 0x000fea000383ffff */
.L_x_77:
[----:B------:R-:W-:-:S07]  /*94f0*/  MOV R0, UR5 ;  /* 0x0000000500007c02 */ /* 0x000fce0008000f00 */
.L_x_146:
[----:B-1----:R1:W2:Y:S02]  /*9500*/  SYNCS.PHASECHK.TRANS64.TRYWAIT P0, [R0+URZ], R3 ;  /* 0x00000003000075a7 */ /* 0x0022a400080011ff */
[----:B--2---:R-:W-:Y:S05]  /*9510*/  @!P0 NANOSLEEP.SYNCS 0x989680 ;  /* 0x009896800000895d */ /* 0x004fea0003900000 */
[----:B------:R-:W2:Y:S02]  /*9520*/  @!P0 SYNCS.PHASECHK.TRANS64 P0, [R0+URZ], R3 ;  /* 0x00000003000085a7 */ /* 0x000ea400080010ff */
[----:B--2---:R-:W-:Y:S05]  /*9530*/  @!P0 BRA `(.L_x_146) ;  /* 0xfffffffc00f08947 */ /* 0x004fea000383ffff */
[----:B------:R-:W-:Y:S05]  /*9540*/  BRA `(.L_x_147) ;  /* 0xffffffa8003c7947 */ /* 0x000fea000383ffff */
.L_x_80:
[----:B------:R-:W-:-:S07]  /*9550*/  MOV R0, UR17 ;  /* 0x0000001100007c02 */ /* 0x000fce0008000f00 */
.L_x_148:
[----:B-1----:R1:W2:Y:S02]  /*9560*/  SYNCS.PHASECHK.TRANS64.TRYWAIT P1, [R0+URZ+0xe0], R3 ;  /* 0x0000e003000075a7 */ /* 0x0022a400080211ff */
[----:B--2---:R-:W-:Y:S05]  /*9570*/  @!P1 NANOSLEEP.SYNCS 0x989680 ;  /* 0x009896800000995d */ /* 0x004fea0003900000 */
[----:B------:R-:W2:Y:S02]  /*9580*/  @!P1 SYNCS.PHASECHK.TRANS64 P1, [R0+URZ+0xe0], R3 ;  /* 0x0000e003000095a7 */ /* 0x000ea400080210ff */
[----:B--2---:R-:W-:Y:S05]  /*9590*/  @!P1 BRA `(.L_x_148) ;  /* 0xfffffffc00f09947 */ /* 0x004fea000383ffff */
[----:B------:R-:W-:Y:S05]  /*95a0*/  BRA `(.L_x_149) ;  /* 0xffffffa800887947 */ /* 0x000fea000383ffff */
.L_x_85:
[----:B--2---:R2:W3:Y:S02]  /*95b0*/  SYNCS.PHASECHK.TRANS64.TRYWAIT P0, [R12+URZ+0x60], R9 ;  /* 0x000060090c0075a7 */ /* 0x0044e400080011ff */
[----:B---3--:R-:W-:Y:S05]  /*95c0*/  @!P0 NANOSLEEP.SYNCS 0x989680 ;  /* 0x009896800000895d */ /* 0x008fea0003900000 */
[----:B------:R-:W3:Y:S02]  /*95d0*/  @!P0 SYNCS.PHASECHK.TRANS64 P0, [R12+URZ+0x60], R9 ;  /* 0x000060090c0085a7 */ /* 0x000ee400080010ff */
[----:B---3--:R-:W-:Y:S05]  /*95e0*/  @!P0 BRA `(.L_x_85) ;  /* 0xfffffffc00f08947 */ /* 0x008fea000383ffff */
[----:B------:R-:W-:Y:S05]  /*95f0*/  BRA `(.L_x_150) ;  /* 0xffffffac00a87947 */ /* 0x000fea000383ffff */
.L_x_88:
[----:B------:R-:W-:Y:S07]  /*9600*/  MOV R0, UR21 ;  /* 0x0000001500007c02 */ /* 0x000fee0008000f00 */
.L_x_151:
[----:B--2---:R2:W3:Y:S02]  /*9610*/  SYNCS.PHASECHK.TRANS64.TRYWAIT P2, [R0+URZ+0x58], R11 ;  /* 0x0000580b000075a7 */ /* 0x0044e400080411ff */
[----:B---3--:R-:W-:Y:S05]  /*9620*/  @!P2 NANOSLEEP.SYNCS 0x989680 ;  /* 0x009896800000a95d */ /* 0x008fea0003900000 */
[----:B------:R-:W3:Y:S02]  /*9630*/  @!P2 SYNCS.PHASECHK.TRANS64 P2, [R0+URZ+0x58], R11 ;  /* 0x0000580b0000a5a7 */ /* 0x000ee400080410ff */
[----:B---3--:R-:W-:Y:S05]  /*9640*/  @!P2 BRA `(.L_x_151) ;  /* 0xfffffffc00f0a947 */ /* 0x008fea000383ffff */
[----:B------:R-:W-:Y:S05]  /*9650*/  BRA `(.L_x_87) ;  /* 0xffffffb400107947 */ /* 0x000fea000383ffff */
.L_x_91:
[----:B--2---:R-:W-:Y:S07]  /*9660*/  MOV R0, UR21 ;  /* 0x0000001500007c02 */ /* 0x004fee0008000f00 */
.L_x_152:
[----:B--2---:R2:W3:Y:S02]  /*9670*/  SYNCS.PHASECHK.TRANS64.TRYWAIT P0, [R0+URZ+0x40], R9 ;  /* 0x00004009000075a7 */ /* 0x0044e400080011ff */
[----:B---3--:R-:W-:Y:S05]  /*9680*/  @!P0 NANOSLEEP.SYNCS 0x989680 ;  /* 0x009896800000895d */ /* 0x008fea0003900000 */
[----:B------:R-:W3:Y:S02]  /*9690*/  @!P0 SYNCS.PHASECHK.TRANS64 P0, [R0+URZ+0x40], R9 ;  /* 0x00004009000085a7 */ /* 0x000ee400080010ff */
[----:B---3--:R-:W-:Y:S05]  /*96a0*/  @!P0 BRA `(.L_x_152) ;  /* 0xfffffffc00f08947 */ /* 0x008fea000383ffff */
[----:B------:R-:W-:Y:S05]  /*96b0*/  BRA `(.L_x_153) ;  /* 0xffffffb4006c7947 */ /* 0x000fea000383ffff */
.L_x_92:
[----:B------:R-:W-:Y:S07]  /*96c0*/  MOV R0, UR21 ;  /* 0x0000001500007c02 */ /* 0x000fee0008000f00 */
.L_x_154:
[----:B--2---:R2:W3:Y:S02]  /*96d0*/  SYNCS.PHASECHK.TRANS64.TRYWAIT P0, [R0+URZ+0x48], R9 ;  /* 0x00004809000075a7 */ /* 0x0044e400080011ff */
[----:B---3--:R-:W-:Y:S05]  /*96e0*/  @!P0 NANOSLEEP.SYNCS 0x989680 ;  /* 0x009896800000895d */ /* 0x008fea0003900000 */
[----:B------:R-:W3:Y:S02]  /*96f0*/  @!P0 SYNCS.PHASECHK.TRANS64 P0, [R0+URZ+0x48], R9 ;  /* 0x00004809000085a7 */ /* 0x000ee400080010ff */
[----:B---3--:R-:W-:Y:S05]  /*9700*/  @!P0 BRA `(.L_x_154) ;  /* 0xfffffffc00f08947 */ /* 0x008fea000383ffff */
[----:B------:R-:W-:Y:S05]  /*9710*/  BRA `(.L_x_155) ;  /* 0xffffffb400a87947 */ /* 0x000fea000383ffff */
.L_x_94:
[----:B------:R-:W-:-:S07]  /*9720*/  MOV R0, UR21 ;  /* 0x0000001500007c02 */ /* 0x000fce0008000f00 */
.L_x_156:
[----:B---3--:R3:W4:Y:S02]  /*9730*/  SYNCS.PHASECHK.TRANS64.TRYWAIT P0, [R0+URZ+0x40], R3 ;  /* 0x00004003000075a7 */ /* 0x00872400080011ff */
[----:B----4-:R-:W-:Y:S05]  /*9740*/  @!P0 NANOSLEEP.SYNCS 0x989680 ;  /* 0x009896800000895d */ /* 0x010fea0003900000 */
[----:B------:R-:W4:Y:S02]  /*9750*/  @!P0 SYNCS.PHASECHK.TRANS64 P0, [R0+URZ+0x40], R3 ;  /* 0x00004003000085a7 */ /* 0x000f2400080010ff */
[----:B----4-:R-:W-:Y:S05]  /*9760*/  @!P0 BRA `(.L_x_156) ;  /* 0xfffffffc00f08947 */ /* 0x010fea000383ffff */
[----:B------:R-:W-:Y:S05]  /*9770*/  BRA `(.L_x_157) ;  /* 0xffffffb8001c7947 */ /* 0x000fea000383ffff */
.L_x_96:
[----:B-1----:R1:W2:Y:S02]  /*9780*/  SYNCS.PHASECHK.TRANS64.TRYWAIT P0, [R3+URZ+0x60], R0 ;  /* 0x00006000030075a7 */ /* 0x0022a400080011ff */
[----:B--2---:R-:W-:Y:S05]  /*9790*/  @!P0 NANOSLEEP.SYNCS 0x989680 ;  /* 0x009896800000895d */ /* 0x004fea0003900000 */
[----:B------:R-:W2:Y:S02]  /*97a0*/  @!P0 SYNCS.PHASECHK.TRANS64 P0, [R3+URZ+0x60], R0 ;  /* 0x00006000030085a7 */ /* 0x000ea400080010ff */
[----:B--2---:R-:W-:Y:S05]  /*97b0*/  @!P0 BRA `(.L_x_96) ;  /* 0xfffffffc00f08947 */ /* 0x004fea000383ffff */
[----:B------:R-:W-:Y:S05]  /*97c0*/  BRA `(.L_x_158) ;  /* 0xffffffb800d87947 */ /* 0x000fea000383ffff */
.L_x_107:
[----:B-1----:R1:W2:Y:S02]  /*97d0*/  SYNCS.PHASECHK.TRANS64.TRYWAIT P1, [R3+URZ+0x30], R0 ;  /* 0x00003000030075a7 */ /* 0x0022a400080211ff */
[----:B--2---:R-:W-:Y:S05]  /*97e0*/  @!P1 NANOSLEEP.SYNCS 0x989680 ;  /* 0x009896800000995d */ /* 0x004fea0003900000 */
[----:B------:R-:W2:Y:S02]  /*97f0*/  @!P1 SYNCS.PHASECHK.TRANS64 P1, [R3+URZ+0x30], R0 ;  /* 0x00003000030095a7 */ /* 0x000ea400080210ff */
[----:B--2---:R-:W-:Y:S05]  /*9800*/  @!P1 BRA `(.L_x_107) ;  /* 0xfffffffc00f09947 */ /* 0x004fea000383ffff */
[----:B------:R-:W-:Y:S05]  /*9810*/  BRA `(.L_x_106) ;  /* 0xffffffc800587947 */ /* 0x000fea000383ffff */
.L_x_109:
[----:B-1----:R1:W4:Y:S02]  /*9820*/  SYNCS.PHASECHK.TRANS64.TRYWAIT P0, [R144+URZ+0x80], R5 ;  /* 0x00008005900075a7 */ /* 0x00232400080011ff */
[----:B----4-:R-:W-:Y:S05]  /*9830*/  @!P0 NANOSLEEP.SYNCS 0x989680 ;  /* 0x009896800000895d */ /* 0x010fea0003900000 */
[----:B------:R-:W4:Y:S02]  /*9840*/  @!P0 SYNCS.PHASECHK.TRANS64 P0, [R144+URZ+0x80], R5 ;  /* 0x00008005900085a7 */ /* 0x000f2400080010ff */
[----:B----4-:R-:W-:Y:S05]  /*9850*/  @!P0 BRA `(.L_x_109) ;  /* 0xfffffffc00f08947 */ /* 0x010fea000383ffff */
[----:B------:R-:W-:Y:S05]  /*9860*/  BRA `(.L_x_108) ;  /* 0xffffffc800b47947 */ /* 0x000fea000383ffff */
.L_x_117:
[----:B--2---:R2:W3:Y:S02]  /*9870*/  SYNCS.PHASECHK.TRANS64.TRYWAIT P0, [R114+URZ+0x30], R3 ;  /* 0x00003003720075a7 */ /* 0x0044e400080011ff */
[----:B---3--:R-:W-:Y:S05]  /*9880*/  @!P0 NANOSLEEP.SYNCS 0x989680 ;  /* 0x009896800000895d */ /* 0x008fea0003900000 */
[----:B------:R-:W3:Y:S02]  /*9890*/  @!P0 SYNCS.PHASECHK.TRANS64 P0, [R114+URZ+0x30], R3 ;  /* 0x00003003720085a7 */ /* 0x000ee400080010ff */
[----:B---3--:R-:W-:Y:S05]  /*98a0*/  @!P0 BRA `(.L_x_117) ;  /* 0xfffffffc00f08947 */ /* 0x008fea000383ffff */
[----:B------:R-:W-:Y:S05]  /*98b0*/  BRA `(.L_x_116) ;  /* 0xffffffdc00b87947 */ /* 0x000fea000383ffff */
        .weak           $__internal_0_$__cuda_sm10x_tcgen05_guardrail_trap_col_being_dealloced_not_returned_by_alloc
        .type           $__internal_0_$__cuda_sm10x_tcgen05_guardrail_trap_col_being_dealloced_not_returned_by_alloc,@function
        .size           $__internal_0_$__cuda_sm10x_tcgen05_guardrail_trap_col_being_dealloced_not_returned_by_alloc,($__internal_1_$__cuda_sm10x_tcgen05_guardrail_trap_phase_invalid_during_alloc - $__internal_0_$__cuda_sm10x_tcgen05_guardrail_trap_col_being_dealloced_not_returned_by_alloc)
$__internal_0_$__cuda_sm10x_tcgen05_guardrail_trap_col_being_dealloced_not_returned_by_alloc:
[----:B------:R-:W-:Y:S05]  /*98c0*/  BPT.TRAP 0x1 ;  /* 0x000000040000795c */ /* 0x000fea0000300000 */
[----:B------:R-:W-:-:S04]  /*98d0*/  HFMA2 R3, -RZ, RZ, 0, 0 ;  /* 0x00000000ff037431 */ /* 0x000fc800000001ff */
[----:B------:R-:W-:Y:S05]  /*98e0*/  RET.REL.NODEC R2 `(_ZN7cutlass13device_kernelINS_4gemm6kernel13GemmUniversalIN4cute5tupleIJiiiiEEENS1_10collective13CollectiveMmaINS1_35MainloopSm100TmaUmmaWarpSpecializedILi3ELi2ELi4ENS5_IJNS4_1CILi2EEESB_NSA_ILi1EEEEEEEENS5_IJNSA_ILi256EEENSA_ILi128EEENSA_ILi64EEEEEEaNS5_IJlSC_lEEEaSJ_NS4_8TiledMMAINS4_8MMA_AtomIJNS4_21SM100_MMA_S8_2x1SM_SSIaaiLi256ELi128ELNS4_4UMMA5MajorE0ELSO_0ELNSN_8SaturateE0EEEEEENS4_6LayoutINS5_IJSC_SC_SC_EEENS5_IJNSA_ILi0EEESU_SU_EEEEENS5_IJNS4_10UnderscoreESX_SX_EEEEENS4_28SM100_TMA_2SM_LOAD_MULTICASTENS4_14ComposedLayoutINS4_7SwizzleILi2ELi4ELi3EEENS4_18smem_ptr_flag_bitsILi8EEENSS_INS5_IJNSA_ILi8EEESH_EEENS5_IJSH_SC_EEEEEEEvNS4_8identityENS4_18SM100_TMA_2SM_LOADES1A_vS1B_EENS_8epilogue10collective18CollectiveEpilogueINS1E_23Sm100TmaWarpSpecializedILi2ELi2ELi64ELb0ELb0EEEJNS5_IJSG_SG_SH_EEENS5_IJNSS_ISG_SC_EENSS_ISH_SC_EEEEEaSJ_aSJ_NS1E_6fusion15FusionCallbacksIS1I_NS1N_17LinearCombinationIaiaiLNS_15FloatRoundStyleE2EEES1J_S1M_JEEENS4_5SM1004TMEM4LOAD26SM100_TMEM_LOAD_32dp32b64xENS4_13SM90_TMA_LOADES1A_NS4_39AutoVectorizingCopyWithAssumedAlignmentILi128EEENS4_14SM90_TMA_STOREES1A_S1Z_S1Z_EEEvvEEEEvNT_6ParamsE) ;  /* 0xffffff6402c47950 */ /* 0x000fea0003c3ffff */
        .weak           $__internal_1_$__cuda_sm10x_tcgen05_guardrail_trap_phase_invalid_during_alloc
        .type           $__internal_1_$__cuda_sm10x_tcgen05_guardrail_trap_phase_invalid_during_alloc,@function
        .size           $__internal_1_$__cuda_sm10x_tcgen05_guardrail_trap_phase_invalid_during_alloc,($__internal_2_$__cuda_sm10x_tcgen05_guardrail_trap_unallocated_columns_being_dealloced - $__internal_1_$__cuda_sm10x_tcgen05_guardrail_trap_phase_invalid_during_alloc)
$__internal_1_$__cuda_sm10x_tcgen05_guardrail_trap_phase_invalid_during_alloc:
[----:B------:R-:W-:Y:S05]  /*98f0*/  BPT.TRAP 0x1 ;  /* 0x000000040000795c */ /* 0x000fea0000300000 */
[----:B------:R-:W-:-:S04]  /*9900*/  MOV R5, 0x0 ;  /* 0x0000000000057802 */ /* 0x000fc80000000f00 */
[----:B------:R-:W-:Y:S05]  /*9910*/  RET.REL.NODEC R4 `(_ZN7cutlass13device_kernelINS_4gemm6kernel13GemmUniversalIN4cute5tupleIJiiiiEEENS1_10collective13CollectiveMmaINS1_35MainloopSm100TmaUmmaWarpSpecializedILi3ELi2ELi4ENS5_IJNS4_1CILi2EEESB_NSA_ILi1EEEEEEEENS5_IJNSA_ILi256EEENSA_ILi128EEENSA_ILi64EEEEEEaNS5_IJlSC_lEEEaSJ_NS4_8TiledMMAINS4_8MMA_AtomIJNS4_21SM100_MMA_S8_2x1SM_SSIaaiLi256ELi128ELNS4_4UMMA5MajorE0ELSO_0ELNSN_8SaturateE0EEEEEENS4_6LayoutINS5_IJSC_SC_SC_EEENS5_IJNSA_ILi0EEESU_SU_EEEEENS5_IJNS4_10UnderscoreESX_SX_EEEEENS4_28SM100_TMA_2SM_LOAD_MULTICASTENS4_14ComposedLayoutINS4_7SwizzleILi2ELi4ELi3EEENS4_18smem_ptr_flag_bitsILi8EEENSS_INS5_IJNSA_ILi8EEESH_EEENS5_IJSH_SC_EEEEEEEvNS4_8identityENS4_18SM100_TMA_2SM_LOADES1A_vS1B_EENS_8epilogue10collective18CollectiveEpilogueINS1E_23Sm100TmaWarpSpecializedILi2ELi2ELi64ELb0ELb0EEEJNS5_IJSG_SG_SH_EEENS5_IJNSS_ISG_SC_EENSS_ISH_SC_EEEEEaSJ_aSJ_NS1E_6fusion15FusionCallbacksIS1I_NS1N_17LinearCombinationIaiaiLNS_15FloatRoundStyleE2EEES1J_S1M_JEEENS4_5SM1004TMEM4LOAD26SM100_TMEM_LOAD_32dp32b64xENS4_13SM90_TMA_LOADES1A_NS4_39AutoVectorizingCopyWithAssumedAlignmentILi128EEENS4_14SM90_TMA_STOREES1A_S1Z_S1Z_EEEvvEEEEvNT_6ParamsE) ;  /* 0xffffff6404b87950 */ /* 0x000fea0003c3ffff */
        .weak           $__internal_2_$__cuda_sm10x_tcgen05_guardrail_trap_unallocated_columns_being_dealloced
        .type           $__internal_2_$__cuda_sm10x_tcgen05_guardrail_trap_unallocated_columns_being_dealloced,@function
        .size           $__internal_2_$__cuda_sm10x_tcgen05_guardrail_trap_unallocated_columns_being_dealloced,(.L_x_160 - $__internal_2_$__cuda_sm10x_tcgen05_guardrail_trap_unallocated_columns_being_dealloced)
$__internal_2_$__cuda_sm10x_tcgen05_guardrail_trap_unallocated_columns_being_dealloced:
[----:B------:R-:W-:Y:S05]  /*9920*/  BPT.TRAP 0x1 ;  /* 0x000000040000795c */ /* 0x000fea0000300000 */
[----:B------:R-:W-:-:S04]  /*9930*/  HFMA2 R3, -RZ, RZ, 0, 0 ;  /* 0x00000000ff037431 */ /* 0x000fc800000001ff */
[----:B------:R-:W-:Y:S05]  /*9940*/  RET.REL.NODEC R2 `(_ZN7cutlass13device_kernelINS_4gemm6kernel13GemmUniversalIN4cute5tupleIJiiiiEEENS1_10collective13CollectiveMmaINS1_35MainloopSm100TmaUmmaWarpSpecializedILi3ELi2ELi4ENS5_IJNS4_1CILi2EEESB_NSA_ILi1EEEEEEEENS5_IJNSA_ILi256EEENSA_ILi128EEENSA_ILi64EEEEEEaNS5_IJlSC_lEEEaSJ_NS4_8TiledMMAINS4_8MMA_AtomIJNS4_21SM100_MMA_S8_2x1SM_SSIaaiLi256ELi128ELNS4_4UMMA5MajorE0ELSO_0ELNSN_8SaturateE0EEEEEENS4_6LayoutINS5_IJSC_SC_SC_EEENS5_IJNSA_ILi0EEESU_SU_EEEEENS5_IJNS4_10UnderscoreESX_SX_EEEEENS4_28SM100_TMA_2SM_LOAD_MULTICASTENS4_14ComposedLayoutINS4_7SwizzleILi2ELi4ELi3EEENS4_18smem_ptr_flag_bitsILi8EEENSS_INS5_IJNSA_ILi8EEESH_EEENS5_IJSH_SC_EEEEEEEvNS4_8identityENS4_18SM100_TMA_2SM_LOADES1A_vS1B_EENS_8epilogue10collective18CollectiveEpilogueINS1E_23Sm100TmaWarpSpecializedILi2ELi2ELi64ELb0ELb0EEEJNS5_IJSG_SG_SH_EEENS5_IJNSS_ISG_SC_EENSS_ISH_SC_EEEEEaSJ_aSJ_NS1E_6fusion15FusionCallbacksIS1I_NS1N_17LinearCombinationIaiaiLNS_15FloatRoundStyleE2EEES1J_S1M_JEEENS4_5SM1004TMEM4LOAD26SM100_TMEM_LOAD_32dp32b64xENS4_13SM90_TMA_LOADES1A_NS4_39AutoVectorizingCopyWithAssumedAlignmentILi128EEENS4_14SM90_TMA_STOREES1A_S1Z_S1Z_EEEvvEEEEvNT_6ParamsE) ;  /* 0xffffff6402ac7950 */ /* 0x000fea0003c3ffff */
.L_x_159:
[----:B------:R-:W-:-:S00]  /*9950*/  BRA `(.L_x_159) ;  /* 0xfffffffc00fc7947 */ /* 0x000fc0000383ffff */
[----:B------:R-:W-:-:S00]  /*9960*/  NOP ;  /* 0x0000000000007918 */ /* 0x000fc00000000000 */
        /* <DEDUP_REMOVED lines=9> */
.L_x_160:


//--------------------- .nv.global.init           --------------------------
	.section	.nv.global.init,"aw",@progbits
.nv.global.init:
	.type		$str$27,@object
	.size		$str$27,($str$28 - $str$27)
$str$27:
        /*0000*/ 	.byte	0x28, 0x61, 0x64, 0x64, 0x72, 0x65, 0x73, 0x73, 0x20, 0x26, 0x20, 0x6d, 0x61, 0x73, 0x6b, 0x29
        /*0010*/ 	.byte	0x20, 0x3d, 0x3d, 0x20, 0x30, 0x00
	.type		$str$28,@object
	.size		$str$28,($str$26 - $str$28)
$str$28:
        /*0016*/ 	.byte	0x2f, 0x74, 0x6d, 0x70, 0x2f, 0x63, 0x75, 0x74, 0x6c, 0x61, 0x73, 0x73, 0x5f, 0x73, 0x77, 0x65
        /*0026*/ 	.byte	0x65, 0x70, 0x5f, 0x73, 0x72, 0x63, 0x2f, 0x69, 0x6e, 0x63, 0x6c, 0x75, 0x64, 0x65, 0x2f, 0x63
        /*0036*/ 	.byte	0x75, 0x74, 0x65, 0x2f, 0x70, 0x6f, 0x69, 0x6e, 0x74, 0x65, 0x72, 0x5f, 0x66, 0x6c, 0x61, 0x67
        /*0046*/ 	.byte	0x67, 0x65, 0x64, 0x2e, 0x68, 0x70, 0x70, 0x00
	.type		$str$26,@object
	.size		$str$26,($str$25 - $str$26)
$str$26:
        /*004e*/ 	.byte	0x2f, 0x74, 0x6d, 0x70, 0x2f, 0x63, 0x75, 0x74, 0x6c, 0x61, 0x73, 0x73, 0x5f, 0x73, 0x77, 0x65
        /*005e*/ 	.byte	0x65, 0x70, 0x5f, 0x73, 0x72, 0x63, 0x2f, 0x69, 0x6e, 0x63, 0x6c, 0x75, 0x64, 0x65, 0x2f, 0x63
        /*006e*/ 	.byte	0x75, 0x74, 0x65, 0x2f, 0x61, 0x74, 0x6f, 0x6d, 0x2f, 0x63, 0x6f, 0x70, 0x79, 0x5f, 0x74, 0x72
        /*007e*/ 	.byte	0x61, 0x69, 0x74, 0x73, 0x5f, 0x73, 0x6d, 0x31, 0x30, 0x30, 0x2e, 0x68, 0x70, 0x70, 0x00
	.type		$str$25,@object
	.size		$str$25,(__unnamed_1 - $str$25)
$str$25:
        /*008d*/ 	.byte	0x28, 0x28, 0x75, 0x69, 0x6e, 0x74, 0x33, 0x32, 0x5f, 0x74, 0x28, 0x74, 0x68, 0x72, 0x65, 0x61
        /*009d*/ 	.byte	0x64, 0x49, 0x64, 0x78, 0x2e, 0x78, 0x29, 0x20, 0x2f, 0x20, 0x33, 0x32, 0x29, 0x20, 0x25, 0x20
        /*00ad*/ 	.byte	0x34, 0x29, 0x20, 0x3d, 0x3d, 0x20, 0x28, 0x28, 0x28, 0x74, 0x6d, 0x65, 0x6d, 0x5f, 0x61, 0x64
        /*00bd*/ 	.byte	0x64, 0x72, 0x20, 0x3e, 0x3e, 0x20, 0x31, 0x36, 0x29, 0x20, 0x2f, 0x20, 0x33, 0x32, 0x29, 0x20
        /*00cd*/ 	.byte	0x25, 0x20, 0x34, 0x29, 0x00
	.type		__unnamed_1,@object
	.size		__unnamed_1,(__unnamed_2 - __unnamed_1)
__unnamed_1:
        /*00d2*/ 	.byte	0x61, 0x75, 0x74, 0x6f, 0x20, 0x63, 0x75, 0x74, 0x65, 0x3a, 0x3a, 0x61, 0x73, 0x5f, 0x70, 0x6f
        /* <DEDUP_REMOVED lines=24> */
        /*0262*/ 	.byte	0x5d, 0x00
	.type		__unnamed_2,@object
	.size		__unnamed_2,(.L_2 - __unnamed_2)
__unnamed_2:
        /* <DEDUP_REMOVED lines=42> */
        /*0504*/ 	.byte	0x43, 0x3c, 0x30, 0x3e, 0x3e, 0x3e, 0x3e, 0x5d, 0x00
.L_2:


//--------------------- .nv.shared._ZN7cutlass13device_kernelINS_4gemm6kernel13GemmUniversalIN4cute5tupleIJiiiiEEENS1_10collective13CollectiveMmaINS1_35MainloopSm100TmaUmmaWarpSpecializedILi3ELi2ELi4ENS5_IJNS4_1CILi2EEESB_NSA_ILi1EEEEEEEENS5_IJNSA_ILi256EEENSA_ILi128EEENSA_ILi64EEEEEEaNS5_IJlSC_lEEEaSJ_NS4_8TiledMMAINS4_8MMA_AtomIJNS4_21SM100_MMA_S8_2x1SM_SSIaaiLi256ELi128ELNS4_4UMMA5MajorE0ELSO_0ELNSN_8SaturateE0EEEEEENS4_6LayoutINS5_IJSC_SC_SC_EEENS5_IJNSA_ILi0EEESU_SU_EEEEENS5_IJNS4_10UnderscoreESX_SX_EEEEENS4_28SM100_TMA_2SM_LOAD_MULTICASTENS4_14ComposedLayoutINS4_7SwizzleILi2ELi4ELi3EEENS4_18smem_ptr_flag_bitsILi8EEENSS_INS5_IJNSA_ILi8EEESH_EEENS5_IJSH_SC_EEEEEEEvNS4_8identityENS4_18SM100_TMA_2SM_LOADES1A_vS1B_EENS_8epilogue10collective18CollectiveEpilogueINS1E_23Sm100TmaWarpSpecializedILi2ELi2ELi64ELb0ELb0EEEJNS5_IJSG_SG_SH_EEENS5_IJNSS_ISG_SC_EENSS_ISH_SC_EEEEEaSJ_aSJ_NS1E_6fusion15FusionCallbacksIS1I_NS1N_17LinearCombinationIaiaiLNS_15FloatRoundStyleE2EEES1J_S1M_JEEENS4_5SM1004TMEM4LOAD26SM100_TMEM_LOAD_32dp32b64xENS4_13SM90_TMA_LOADES1A_NS4_39AutoVectorizingCopyWithAssumedAlignmentILi128EEENS4_14SM90_TMA_STOREES1A_S1Z_S1Z_EEEvvEEEEvNT_6ParamsE --------------------------
	.section	.nv.shared._ZN7cutlass13device_kernelINS_4gemm6kernel13GemmUniversalIN4cute5tupleIJiiiiEEENS1_10collective13CollectiveMmaINS1_35MainloopSm100TmaUmmaWarpSpecializedILi3ELi2ELi4ENS5_IJNS4_1CILi2EEESB_NSA_ILi1EEEEEEEENS5_IJNSA_ILi256EEENSA_ILi128EEENSA_ILi64EEEEEEaNS5_IJlSC_lEEEaSJ_NS4_8TiledMMAINS4_8MMA_AtomIJNS4_21SM100_MMA_S8_2x1SM_SSIaaiLi256ELi128ELNS4_4UMMA5MajorE0ELSO_0ELNSN_8SaturateE0EEEEEENS4_6LayoutINS5_IJSC_SC_SC_EEENS5_IJNSA_ILi0EEESU_SU_EEEEENS5_IJNS4_10UnderscoreESX_SX_EEEEENS4_28SM100_TMA_2SM_LOAD_MULTICASTENS4_14ComposedLayoutINS4_7SwizzleILi2ELi4ELi3EEENS4_18smem_ptr_flag_bitsILi8EEENSS_INS5_IJNSA_ILi8EEESH_EEENS5_IJSH_SC_EEEEEEEvNS4_8identityENS4_18SM100_TMA_2SM_LOADES1A_vS1B_EENS_8epilogue10collective18CollectiveEpilogueINS1E_23Sm100TmaWarpSpecializedILi2ELi2ELi64ELb0ELb0EEEJNS5_IJSG_SG_SH_EEENS5_IJNSS_ISG_SC_EENSS_ISH_SC_EEEEEaSJ_aSJ_NS1E_6fusion15FusionCallbacksIS1I_NS1N_17LinearCombinationIaiaiLNS_15FloatRoundStyleE2EEES1J_S1M_JEEENS4_5SM1004TMEM4LOAD26SM100_TMEM_LOAD_32dp32b64xENS4_13SM90_TMA_LOADES1A_NS4_39AutoVectorizingCopyWithAssumedAlignmentILi128EEENS4_14SM90_TMA_STOREES1A_S1Z_S1Z_EEEvvEEEEvNT_6ParamsE,"aw",@nobits
	.sectionflags	@""
	.align	16
	.zero		1024


//--------------------- .nv.shared.reserved.0     --------------------------
	.section	.nv.shared.reserved.0,"aw",@nobits
	.weak		__nv_reservedSMEM_offset_0_alias
	.size		__nv_reservedSMEM_offset_0_alias, 0, 64
	.other		__nv_reservedSMEM_offset_0_alias,@"STO_CUDA_RESERVED_SHARED STV_DEFAULT"
__nv_reservedSMEM_offset_0_alias:
	.zero		0
.nv.shared.reserved.0:
	.zero		64
	.weak		__nv_reservedSMEM_tcgen05_partition
	.type		__nv_reservedSMEM_tcgen05_partition,@object
	.size		__nv_reservedSMEM_tcgen05_partition,(.L_0 - __nv_reservedSMEM_tcgen05_partition)
__nv_reservedSMEM_tcgen05_partition:
	.zero		32
.L_0:


//--------------------- .nv.global                --------------------------
	.section	.nv.global,"aw",@nobits
.nv.global:
	.type		_ZN39_INTERNAL_f2e5ad41_4_k_cu_1eeea971_97464cute1_E,@object
	.size		_ZN39_INTERNAL_f2e5ad41_4_k_cu_1eeea971_97464cute1_E,(_ZN39_INTERNAL_f2e5ad41_4_k_cu_1eeea971_97464cuda3std3__45__cpo6cbeginE - _ZN39_INTERNAL_f2e5ad41_4_k_cu_1eeea971_97464cute1_E)
_ZN39_INTERNAL_f2e5ad41_4_k_cu_1eeea971_97464cute1_E:
	.zero		1
	.type		_ZN39_INTERNAL_f2e5ad41_4_k_cu_1eeea971_97464cuda3std3__45__cpo6cbeginE,@object
	.size		_ZN39_INTERNAL_f2e5ad41_4_k_cu_1eeea971_97464cuda3std3__45__cpo6cbeginE,(_ZN39_INTERNAL_f2e5ad41_4_k_cu_1eeea971_97464cuda3std3__48in_placeE - _ZN39_INTERNAL_f2e5ad41_4_k_cu_1eeea971_97464cuda3std3__45__cpo6cbeginE)
_ZN39_INTERNAL_f2e5ad41_4_k_cu_1eeea971_97464cuda3std3__45__cpo6cbeginE:
	.zero		1
	.type		_ZN39_INTERNAL_f2e5ad41_4_k_cu_1eeea971_97464cuda3std3__48in_placeE,@object
	.size		_ZN39_INTERNAL_f2e5ad41_4_k_cu_1eeea971_97464cuda3std3__48in_placeE,(_ZN39_INTERNAL_f2e5ad41_4_k_cu_1eeea971_97464cuda3std6ranges3__45__cpo9iter_moveE - _ZN39_INTERNAL_f2e5ad41_4_k_cu_1eeea971_97464cuda3std3__48in_placeE)
_ZN39_INTERNAL_f2e5ad41_4_k_cu_1eeea971_97464cuda3std3__48in_placeE:
	.zero		1
	.type		_ZN39_INTERNAL_f2e5ad41_4_k_cu_1eeea971_97464cuda3std6ranges3__45__cpo9iter_moveE,@object
	.size		_ZN39_INTERNAL_f2e5ad41_4_k_cu_1eeea971_97464cuda3std6ranges3__45__cpo9iter_moveE,(_ZN39_INTERNAL_f2e5ad41_4_k_cu_1eeea971_97464cuda3std3__45__cpo5beginE - _ZN39_INTERNAL_f2e5ad41_4_k_cu_1eeea971_97464cuda3std6ranges3__45__cpo9iter_moveE)
_ZN39_INTERNAL_f2e5ad41_4_k_cu_1eeea971_97464cuda3std6ranges3__45__cpo9iter_moveE:
	.zero		1
	.type		_ZN39_INTERNAL_f2e5ad41_4_k_cu_1eeea971_97464cuda3std3__45__cpo5beginE,@object
	.size		_ZN39_INTERNAL_f2e5ad41_4_k_cu_1eeea971_97464cuda3std3__45__cpo5beginE,(_ZN39_INTERNAL_f2e5ad41_4_k_cu_1eeea971_97464cuda3std3__441_GLOBAL__N__f2e5ad41_4_k_cu_1eeea971_97466ignoreE - _ZN39_INTERNAL_f2e5ad41_4_k_cu_1eeea971_97464cuda3std3__45__cpo5beginE)
_ZN39_INTERNAL_f2e5ad41_4_k_cu_1eeea971_97464cuda3std3__45__cpo5beginE:
	.zero		1
	.type		_ZN39_INTERNAL_f2e5ad41_4_k_cu_1eeea971_97464cuda3std3__441_GLOBAL__N__f2e5ad41_4_k_cu_1eeea971_97466ignoreE,@object
	.size		_ZN39_INTERNAL_f2e5ad41_4_k_cu_1eeea971_97464cuda3std3__441_GLOBAL__N__f2e5ad41_4_k_cu_1eeea971_97466ignoreE,(_ZN39_INTERNAL_f2e5ad41_4_k_cu_1eeea971_97464cute7productE - _ZN39_INTERNAL_f2e5ad41_4_k_cu_1eeea971_97464cuda3std3__441_GLOBAL__N__f2e5ad41_4_k_cu_1eeea971_97466ignoreE)
_ZN39_INTERNAL_f2e5ad41_4_k_cu_1eeea971_97464cuda3std3__441_GLOBAL__N__f2e5ad41_4_k_cu_1eeea971_97466ignoreE:
	.zero		1
	.type		_ZN39_INTERNAL_f2e5ad41_4_k_cu_1eeea971_97464cute7productE,@object
	.size		_ZN39_INTERNAL_f2e5ad41_4_k_cu_1eeea971_97464cute7productE,(_ZN39_INTERNAL_f2e5ad41_4_k_cu_1eeea971_97464cuda3std3__45__cpo3endE - _ZN39_INTERNAL_f2e5ad41_4_k_cu_1eeea971_97464cute7productE)
_ZN39_INTERNAL_f2e5ad41_4_k_cu_1eeea971_97464cute7productE:
	.zero		1
	.type		_ZN39_INTERNAL_f2e5ad41_4_k_cu_1eeea971_97464cuda3std3__45__cpo3endE,@object
	.size		_ZN39_INTERNAL_f2e5ad41_4_k_cu_1eeea971_97464cuda3std3__45__cpo3endE,(_ZN39_INTERNAL_f2e5ad41_4_k_cu_1eeea971_97464cuda3std3__419piecewise_constructE - _ZN39_INTERNAL_f2e5ad41_4_k_cu_1eeea971_97464cuda3std3__45__cpo3endE)
_ZN39_INTERNAL_f2e5ad41_4_k_cu_1eeea971_97464cuda3std3__45__cpo3endE:
	.zero		1
	.type		_ZN39_INTERNAL_f2e5ad41_4_k_cu_1eeea971_97464cuda3std3__419piecewise_constructE,@object
	.size		_ZN39_INTERNAL_f2e5ad41_4_k_cu_1eeea971_97464cuda3std3__419piecewise_constructE,(_ZN39_INTERNAL_f2e5ad41_4_k_cu_1eeea971_97464cuda3std3__45__cpo4cendE - _ZN39_INTERNAL_f2e5ad41_4_k_cu_1eeea971_97464cuda3std3__419piecewise_constructE)
_ZN39_INTERNAL_f2e5ad41_4_k_cu_1eeea971_97464cuda3std3__419piecewise_constructE:
	.zero		1
	.type		_ZN39_INTERNAL_f2e5ad41_4_k_cu_1eeea971_97464cuda3std3__45__cpo4cendE,@object
	.size		_ZN39_INTERNAL_f2e5ad41_4_k_cu_1eeea971_97464cuda3std3__45__cpo4cendE,(_ZN39_INTERNAL_f2e5ad41_4_k_cu_1eeea971_97464cuda3std6ranges3__45__cpo4swapE - _ZN39_INTERNAL_f2e5ad41_4_k_cu_1eeea971_97464cuda3std3__45__cpo4cendE)
_ZN39_INTERNAL_f2e5ad41_4_k_cu_1eeea971_97464cuda3std3__45__cpo4cendE:
	.zero		1
	.type		_ZN39_INTERNAL_f2e5ad41_4_k_cu_1eeea971_97464cuda3std6ranges3__45__cpo4swapE,@object
	.size		_ZN39_INTERNAL_f2e5ad41_4_k_cu_1eeea971_97464cuda3std6ranges3__45__cpo4swapE,(.L_10 - _ZN39_INTERNAL_f2e5ad41_4_k_cu_1eeea971_97464cuda3std6ranges3__45__cpo4swapE)
_ZN39_INTERNAL_f2e5ad41_4_k_cu_1eeea971_97464cuda3std6ranges3__45__cpo4swapE:
	.zero		1
.L_10:


//--------------------- .nv.constant0._ZN7cutlass13device_kernelINS_4gemm6kernel13GemmUniversalIN4cute5tupleIJiiiiEEENS1_10collective13CollectiveMmaINS1_35MainloopSm100TmaUmmaWarpSpecializedILi3ELi2ELi4ENS5_IJNS4_1CILi2EEESB_NSA_ILi1EEEEEEEENS5_IJNSA_ILi256EEENSA_ILi128EEENSA_ILi64EEEEEEaNS5_IJlSC_lEEEaSJ_NS4_8TiledMMAINS4_8MMA_AtomIJNS4_21SM100_MMA_S8_2x1SM_SSIaaiLi256ELi128ELNS4_4UMMA5MajorE0ELSO_0ELNSN_8SaturateE0EEEEEENS4_6LayoutINS5_IJSC_SC_SC_EEENS5_IJNSA_ILi0EEESU_SU_EEEEENS5_IJNS4_10UnderscoreESX_SX_EEEEENS4_28SM100_TMA_2SM_LOAD_MULTICASTENS4_14ComposedLayoutINS4_7SwizzleILi2ELi4ELi3EEENS4_18smem_ptr_flag_bitsILi8EEENSS_INS5_IJNSA_ILi8EEESH_EEENS5_IJSH_SC_EEEEEEEvNS4_8identityENS4_18SM100_TMA_2SM_LOADES1A_vS1B_EENS_8epilogue10collective18CollectiveEpilogueINS1E_23Sm100TmaWarpSpecializedILi2ELi2ELi64ELb0ELb0EEEJNS5_IJSG_SG_SH_EEENS5_IJNSS_ISG_SC_EENSS_ISH_SC_EEEEEaSJ_aSJ_NS1E_6fusion15FusionCallbacksIS1I_NS1N_17LinearCombinationIaiaiLNS_15FloatRoundStyleE2EEES1J_S1M_JEEENS4_5SM1004TMEM4LOAD26SM100_TMEM_LOAD_32dp32b64xENS4_13SM90_TMA_LOADES1A_NS4_39AutoVectorizingCopyWithAssumedAlignmentILi128EEENS4_14SM90_TMA_STOREES1A_S1Z_S1Z_EEEvvEEEEvNT_6ParamsE --------------------------
	.section	.nv.constant0._ZN7cutlass13device_kernelINS_4gemm6kernel13GemmUniversalIN4cute5tupleIJiiiiEEENS1_10collective13CollectiveMmaINS1_35MainloopSm100TmaUmmaWarpSpecializedILi3ELi2ELi4ENS5_IJNS4_1CILi2EEESB_NSA_ILi1EEEEEEEENS5_IJNSA_ILi256EEENSA_ILi128EEENSA_ILi64EEEEEEaNS5_IJlSC_lEEEaSJ_NS4_8TiledMMAINS4_8MMA_AtomIJNS4_21SM100_MMA_S8_2x1SM_SSIaaiLi256ELi128ELNS4_4UMMA5MajorE0ELSO_0ELNSN_8SaturateE0EEEEEENS4_6LayoutINS5_IJSC_SC_SC_EEENS5_IJNSA_ILi0EEESU_SU_EEEEENS5_IJNS4_10UnderscoreESX_SX_EEEEENS4_28SM100_TMA_2SM_LOAD_MULTICASTENS4_14ComposedLayoutINS4_7SwizzleILi2ELi4ELi3EEENS4_18smem_ptr_flag_bitsILi8EEENSS_INS5_IJNSA_ILi8EEESH_EEENS5_IJSH_SC_EEEEEEEvNS4_8identityENS4_18SM100_TMA_2SM_LOADES1A_vS1B_EENS_8epilogue10collective18CollectiveEpilogueINS1E_23Sm100TmaWarpSpecializedILi2ELi2ELi64ELb0ELb0EEEJNS5_IJSG_SG_SH_EEENS5_IJNSS_ISG_SC_EENSS_ISH_SC_EEEEEaSJ_aSJ_NS1E_6fusion15FusionCallbacksIS1I_NS1N_17LinearCombinationIaiaiLNS_15FloatRoundStyleE2EEES1J_S1M_JEEENS4_5SM1004TMEM4LOAD26SM100_TMEM_LOAD_32dp32b64xENS4_13SM90_TMA_LOADES1A_NS4_39AutoVectorizingCopyWithAssumedAlignmentILi128EEENS4_14SM90_TMA_STOREES1A_S1Z_S1Z_EEEvvEEEEvNT_6ParamsE,"a",@progbits
	.sectionflags	@""
	.align	4
.nv.constant0._ZN7cutlass13device_kernelINS_4gemm6kernel13GemmUniversalIN4cute5tupleIJiiiiEEENS1_10collective13CollectiveMmaINS1_35MainloopSm100TmaUmmaWarpSpecializedILi3ELi2ELi4ENS5_IJNS4_1CILi2EEESB_NSA_ILi1EEEEEEEENS5_IJNSA_ILi256EEENSA_ILi128EEENSA_ILi64EEEEEEaNS5_IJlSC_lEEEaSJ_NS4_8TiledMMAINS4_8MMA_AtomIJNS4_21SM100_MMA_S8_2x1SM_SSIaaiLi256ELi128ELNS4_4UMMA5MajorE0ELSO_0ELNSN_8SaturateE0EEEEEENS4_6LayoutINS5_IJSC_SC_SC_EEENS5_IJNSA_ILi0EEESU_SU_EEEEENS5_IJNS4_10UnderscoreESX_SX_EEEEENS4_28SM100_TMA_2SM_LOAD_MULTICASTENS4_14ComposedLayoutINS4_7SwizzleILi2ELi4ELi3EEENS4_18smem_ptr_flag_bitsILi8EEENSS_INS5_IJNSA_ILi8EEESH_EEENS5_IJSH_SC_EEEEEEEvNS4_8identityENS4_18SM100_TMA_2SM_LOADES1A_vS1B_EENS_8epilogue10collective18CollectiveEpilogueINS1E_23Sm100TmaWarpSpecializedILi2ELi2ELi64ELb0ELb0EEEJNS5_IJSG_SG_SH_EEENS5_IJNSS_ISG_SC_EENSS_ISH_SC_EEEEEaSJ_aSJ_NS1E_6fusion15FusionCallbacksIS1I_NS1N_17LinearCombinationIaiaiLNS_15FloatRoundStyleE2EEES1J_S1M_JEEENS4_5SM1004TMEM4LOAD26SM100_TMEM_LOAD_32dp32b64xENS4_13SM90_TMA_LOADES1A_NS4_39AutoVectorizingCopyWithAssumedAlignmentILi128EEENS4_14SM90_TMA_STOREES1A_S1Z_S1Z_EEEvvEEEEvNT_6ParamsE:
	.zero		2944


//--------------------- SYMBOLS --------------------------

	.type		.nv.reservedSmem.offset0,@object
	.size		.nv.reservedSmem.offset0,0x4
	.type		.nv.reservedSmem.cap,@object
	.size		.nv.reservedSmem.cap,0x4
	.type		__assertfail,@function
